//
// Generated by NVIDIA NVVM Compiler
//
// Compiler Build ID: CL-36424714
// Cuda compilation tools, release 13.0, V13.0.88
// Based on NVVM 20.0.0
//

.version 9.0
.target sm_100
.address_size 64

	// .globl	handle

.visible .entry handle(
	.param .u64 .ptr .align 1 handle_param_0,
	.param .u64 .ptr .align 1 handle_param_1,
	.param .u32 handle_param_2,
	.param .u32 handle_param_3,
	.param .u32 handle_param_4
)
{
	.reg .pred 	%p<100>;
	.reg .b16 	%rs<68>;
	.reg .b32 	%r<182>;
	.reg .b64 	%rd<69>;

	ld.param.u64 	%rd5, [handle_param_0];
	ld.param.u64 	%rd4, [handle_param_1];
	ld.param.u32 	%r23, [handle_param_2];
	ld.param.u32 	%r24, [handle_param_3];
	cvta.to.global.u64 	%rd1, %rd5;
	mov.u32 	%r26, %tid.x;
	div.s32 	%r27, %r26, %r23;
	add.s32 	%r3, %r23, -1;
	add.s32 	%r4, %r24, -1;
	setp.eq.s32 	%p1, %r26, 0;
	setp.eq.s32 	%p2, %r26, %r3;
	or.pred  	%p3, %p1, %p2;
	setp.eq.s32 	%p4, %r27, 0;
	or.pred  	%p5, %p3, %p4;
	setp.eq.s32 	%p6, %r27, %r4;
	mov.b32 	%r175, 0;
	or.pred  	%p7, %p5, %p6;
	@%p7 bra 	$L__BB0_2;
	add.s32 	%r28, %r27, -1;
	mul.lo.s32 	%r29, %r28, %r23;
	add.s32 	%r30, %r29, %r26;
	mul.wide.s32 	%rd6, %r30, 2;
	add.s64 	%rd7, %rd1, %rd6;
	ld.global.u16 	%rs1, [%rd7];
	setp.eq.s16 	%p8, %rs1, 1;
	selp.u32 	%r31, 1, 0, %p8;
	shl.b32 	%r32, %r23, 1;
	add.s32 	%r33, %r29, %r32;
	add.s32 	%r34, %r33, %r26;
	mul.wide.s32 	%rd8, %r34, 2;
	add.s64 	%rd9, %rd1, %rd8;
	ld.global.u16 	%rs2, [%rd9];
	setp.eq.s16 	%p9, %rs2, 1;
	selp.b32 	%r35, 2, 1, %p8;
	selp.b32 	%r36, %r35, %r31, %p9;
	ld.global.u16 	%rs3, [%rd7+-2];
	setp.eq.s16 	%p10, %rs3, 1;
	selp.u32 	%r37, 1, 0, %p10;
	add.s32 	%r38, %r36, %r37;
	sub.s32 	%r39, %r33, %r23;
	cvt.s64.s32 	%rd10, %r39;
	cvt.u64.u32 	%rd11, %r26;
	add.s64 	%rd12, %rd10, %rd11;
	shl.b64 	%rd13, %rd12, 1;
	add.s64 	%rd14, %rd1, %rd13;
	ld.global.u16 	%rs4, [%rd14+-2];
	setp.eq.s16 	%p11, %rs4, 1;
	selp.u32 	%r40, 1, 0, %p11;
	add.s32 	%r41, %r38, %r40;
	ld.global.u16 	%rs5, [%rd9+-2];
	setp.eq.s16 	%p12, %rs5, 1;
	selp.u32 	%r42, 1, 0, %p12;
	add.s32 	%r43, %r41, %r42;
	ld.global.u16 	%rs6, [%rd7+2];
	setp.eq.s16 	%p13, %rs6, 1;
	selp.u32 	%r44, 1, 0, %p13;
	add.s32 	%r45, %r43, %r44;
	ld.global.u16 	%rs7, [%rd14+2];
	setp.eq.s16 	%p14, %rs7, 1;
	selp.u32 	%r46, 1, 0, %p14;
	add.s32 	%r47, %r45, %r46;
	ld.global.u16 	%rs8, [%rd9+2];
	setp.eq.s16 	%p15, %rs8, 1;
	selp.u32 	%r48, 1, 0, %p15;
	add.s32 	%r175, %r47, %r48;
$L__BB0_2:
	setp.eq.s32 	%p16, %r26, %r3;
	add.s32 	%r49, %r26, -1;
	setp.eq.s32 	%p17, %r26, 0;
	setp.ne.s32 	%p18, %r27, 0;
	or.pred  	%p19, %p17, %p18;
	mul.wide.u32 	%rd15, %r49, 2;
	add.s64 	%rd2, %rd1, %rd15;
	mul.wide.u32 	%rd16, %r26, 2;
	add.s64 	%rd3, %rd1, %rd16;
	or.pred  	%p20, %p19, %p16;
	@%p20 bra 	$L__BB0_4;
	ld.global.u16 	%rs9, [%rd2];
	setp.eq.s16 	%p21, %rs9, 1;
	selp.u32 	%r50, 1, 0, %p21;
	add.s32 	%r51, %r175, %r50;
	ld.global.u16 	%rs10, [%rd3+2];
	setp.eq.s16 	%p22, %rs10, 1;
	selp.u32 	%r52, 1, 0, %p22;
	add.s32 	%r53, %r51, %r52;
	mul.wide.s32 	%rd17, %r23, 2;
	add.s64 	%rd18, %rd3, %rd17;
	ld.global.u16 	%rs11, [%rd18+-2];
	setp.eq.s16 	%p23, %rs11, 1;
	selp.u32 	%r54, 1, 0, %p23;
	add.s32 	%r55, %r53, %r54;
	ld.global.u16 	%rs12, [%rd18];
	setp.eq.s16 	%p24, %rs12, 1;
	selp.u32 	%r56, 1, 0, %p24;
	add.s32 	%r57, %r55, %r56;
	ld.global.u16 	%rs13, [%rd18+2];
	setp.eq.s16 	%p25, %rs13, 1;
	selp.u32 	%r58, 1, 0, %p25;
	add.s32 	%r59, %r57, %r58;
	mul.lo.s32 	%r60, %r4, %r23;
	mul.wide.s32 	%rd19, %r60, 2;
	add.s64 	%rd20, %rd3, %rd19;
	ld.global.u16 	%rs14, [%rd20+-2];
	setp.eq.s16 	%p26, %rs14, 1;
	selp.u32 	%r61, 1, 0, %p26;
	add.s32 	%r62, %r59, %r61;
	ld.global.u16 	%rs15, [%rd20];
	setp.eq.s16 	%p27, %rs15, 1;
	selp.u32 	%r63, 1, 0, %p27;
	add.s32 	%r64, %r62, %r63;
	ld.global.u16 	%rs16, [%rd20+2];
	setp.eq.s16 	%p28, %rs16, 1;
	selp.u32 	%r65, 1, 0, %p28;
	add.s32 	%r175, %r64, %r65;
$L__BB0_4:
	setp.eq.s32 	%p29, %r26, %r3;
	setp.eq.s32 	%p30, %r26, 0;
	setp.ne.s32 	%p31, %r27, %r4;
	or.pred  	%p32, %p30, %p29;
	or.pred  	%p33, %p32, %p31;
	@%p33 bra 	$L__BB0_6;
	mul.lo.s32 	%r66, %r27, %r23;
	mul.wide.s32 	%rd21, %r66, 2;
	add.s64 	%rd22, %rd3, %rd21;
	ld.global.u16 	%rs17, [%rd22+-2];
	setp.eq.s16 	%p34, %rs17, 1;
	selp.u32 	%r67, 1, 0, %p34;
	add.s32 	%r68, %r175, %r67;
	ld.global.u16 	%rs18, [%rd22+2];
	setp.eq.s16 	%p35, %rs18, 1;
	selp.u32 	%r69, 1, 0, %p35;
	add.s32 	%r70, %r68, %r69;
	sub.s32 	%r71, %r66, %r23;
	mul.wide.s32 	%rd23, %r71, 2;
	add.s64 	%rd24, %rd3, %rd23;
	ld.global.u16 	%rs19, [%rd24+-2];
	setp.eq.s16 	%p36, %rs19, 1;
	selp.u32 	%r72, 1, 0, %p36;
	add.s32 	%r73, %r70, %r72;
	ld.global.u16 	%rs20, [%rd24];
	setp.eq.s16 	%p37, %rs20, 1;
	selp.u32 	%r74, 1, 0, %p37;
	add.s32 	%r75, %r73, %r74;
	ld.global.u16 	%rs21, [%rd24+2];
	setp.eq.s16 	%p38, %rs21, 1;
	selp.u32 	%r76, 1, 0, %p38;
	add.s32 	%r77, %r75, %r76;
	ld.global.u16 	%rs22, [%rd2];
	setp.eq.s16 	%p39, %rs22, 1;
	selp.u32 	%r78, 1, 0, %p39;
	add.s32 	%r79, %r77, %r78;
	ld.global.u16 	%rs23, [%rd3];
	setp.eq.s16 	%p40, %rs23, 1;
	selp.u32 	%r80, 1, 0, %p40;
	add.s32 	%r81, %r79, %r80;
	ld.global.u16 	%rs24, [%rd3+2];
	setp.eq.s16 	%p41, %rs24, 1;
	selp.u32 	%r82, 1, 0, %p41;
	add.s32 	%r175, %r81, %r82;
$L__BB0_6:
	setp.eq.s32 	%p42, %r27, %r4;
	setp.eq.s32 	%p43, %r27, 0;
	setp.ne.s32 	%p44, %r26, %r3;
	or.pred  	%p45, %p43, %p42;
	or.pred  	%p46, %p45, %p44;
	@%p46 bra 	$L__BB0_8;
	mul.lo.s32 	%r83, %r27, %r23;
	add.s32 	%r84, %r83, %r23;
	mul.wide.s32 	%rd25, %r84, 2;
	add.s64 	%rd26, %rd3, %rd25;
	ld.global.u16 	%rs25, [%rd26];
	setp.eq.s16 	%p47, %rs25, 1;
	selp.u32 	%r85, 1, 0, %p47;
	add.s32 	%r86, %r175, %r85;
	add.s32 	%r87, %r27, -1;
	mul.lo.s32 	%r88, %r87, %r23;
	mul.wide.s32 	%rd27, %r88, 2;
	add.s64 	%rd28, %rd3, %rd27;
	ld.global.u16 	%rs26, [%rd28];
	setp.eq.s16 	%p48, %rs26, 1;
	selp.u32 	%r89, 1, 0, %p48;
	add.s32 	%r90, %r86, %r89;
	ld.global.u16 	%rs27, [%rd28+-2];
	setp.eq.s16 	%p49, %rs27, 1;
	selp.u32 	%r91, 1, 0, %p49;
	add.s32 	%r92, %r90, %r91;
	mul.wide.s32 	%rd29, %r83, 2;
	add.s64 	%rd30, %rd3, %rd29;
	ld.global.u16 	%rs28, [%rd30+-2];
	setp.eq.s16 	%p50, %rs28, 1;
	selp.u32 	%r93, 1, 0, %p50;
	add.s32 	%r94, %r92, %r93;
	ld.global.u16 	%rs29, [%rd26+-2];
	setp.eq.s16 	%p51, %rs29, 1;
	selp.u32 	%r95, 1, 0, %p51;
	add.s32 	%r96, %r94, %r95;
	add.s64 	%rd31, %rd1, %rd27;
	ld.global.u16 	%rs30, [%rd31];
	setp.eq.s16 	%p52, %rs30, 1;
	selp.u32 	%r97, 1, 0, %p52;
	add.s32 	%r98, %r96, %r97;
	mul.wide.s32 	%rd32, %r23, 2;
	add.s64 	%rd33, %rd31, %rd32;
	ld.global.u16 	%rs31, [%rd33];
	setp.eq.s16 	%p53, %rs31, 1;
	selp.u32 	%r99, 1, 0, %p53;
	add.s32 	%r100, %r98, %r99;
	add.s64 	%rd34, %rd33, %rd32;
	ld.global.u16 	%rs32, [%rd34];
	setp.eq.s16 	%p54, %rs32, 1;
	selp.u32 	%r101, 1, 0, %p54;
	add.s32 	%r175, %r100, %r101;
$L__BB0_8:
	setp.ne.s32 	%p55, %r26, 0;
	@%p55 bra 	$L__BB0_10;
	mul.lo.s32 	%r102, %r27, %r23;
	mul.wide.u32 	%rd35, %r102, 2;
	add.s64 	%rd36, %rd1, %rd35;
	ld.global.u16 	%rs33, [%rd36+2];
	setp.eq.s16 	%p56, %rs33, 1;
	selp.u32 	%r103, 1, 0, %p56;
	add.s32 	%r104, %r175, %r103;
	add.s32 	%r105, %r102, %r23;
	mul.wide.s32 	%rd37, %r105, 2;
	add.s64 	%rd38, %rd1, %rd37;
	ld.global.u16 	%rs34, [%rd38+2];
	setp.eq.s16 	%p57, %rs34, 1;
	selp.u32 	%r106, 1, 0, %p57;
	add.s32 	%r107, %r104, %r106;
	ld.global.u16 	%rs35, [%rd38];
	setp.eq.s16 	%p58, %rs35, 1;
	selp.u32 	%r108, 1, 0, %p58;
	add.s32 	%r109, %r107, %r108;
	mul.lo.s32 	%r110, %r4, %r23;
	mul.wide.s32 	%rd39, %r110, 2;
	add.s64 	%rd40, %rd1, %rd39;
	ld.global.u16 	%rs36, [%rd40+2];
	setp.eq.s16 	%p59, %rs36, 1;
	selp.u32 	%r111, 1, 0, %p59;
	add.s32 	%r112, %r109, %r111;
	ld.global.u16 	%rs37, [%rd40];
	setp.eq.s16 	%p60, %rs37, 1;
	selp.u32 	%r113, 1, 0, %p60;
	add.s32 	%r114, %r112, %r113;
	mul.wide.s32 	%rd41, %r23, 2;
	add.s64 	%rd42, %rd36, %rd41;
	ld.global.u16 	%rs38, [%rd42+-2];
	setp.eq.s16 	%p61, %rs38, 1;
	selp.u32 	%r115, 1, 0, %p61;
	add.s32 	%r116, %r114, %r115;
	add.s64 	%rd43, %rd38, %rd41;
	ld.global.u16 	%rs39, [%rd43+-2];
	setp.eq.s16 	%p62, %rs39, 1;
	selp.u32 	%r117, 1, 0, %p62;
	add.s32 	%r118, %r116, %r117;
	add.s64 	%rd44, %rd40, %rd41;
	ld.global.u16 	%rs40, [%rd44+-2];
	setp.eq.s16 	%p63, %rs40, 1;
	selp.u32 	%r119, 1, 0, %p63;
	add.s32 	%r175, %r118, %r119;
$L__BB0_10:
	setp.ne.s32 	%p64, %r26, %r3;
	setp.ne.s32 	%p65, %r27, 0;
	or.pred  	%p66, %p64, %p65;
	@%p66 bra 	$L__BB0_12;
	ld.global.u16 	%rs41, [%rd3+-2];
	setp.eq.s16 	%p67, %rs41, 1;
	selp.u32 	%r120, 1, 0, %p67;
	add.s32 	%r121, %r175, %r120;
	mul.wide.s32 	%rd45, %r26, 2;
	add.s64 	%rd46, %rd3, %rd45;
	ld.global.u16 	%rs42, [%rd46];
	setp.eq.s16 	%p68, %rs42, 1;
	selp.u32 	%r122, 1, 0, %p68;
	add.s32 	%r123, %r121, %r122;
	add.s32 	%r124, %r23, %r26;
	mul.wide.u32 	%rd47, %r124, 2;
	add.s64 	%rd48, %rd1, %rd47;
	ld.global.u16 	%rs43, [%rd48];
	setp.eq.s16 	%p69, %rs43, 1;
	selp.u32 	%r125, 1, 0, %p69;
	add.s32 	%r126, %r123, %r125;
	mul.lo.s32 	%r127, %r4, %r23;
	mul.wide.s32 	%rd49, %r127, 2;
	add.s64 	%rd50, %rd3, %rd49;
	ld.global.u16 	%rs44, [%rd50+-2];
	setp.eq.s16 	%p70, %rs44, 1;
	selp.u32 	%r128, 1, 0, %p70;
	add.s32 	%r129, %r126, %r128;
	ld.global.u16 	%rs45, [%rd50];
	setp.eq.s16 	%p71, %rs45, 1;
	selp.u32 	%r130, 1, 0, %p71;
	add.s32 	%r131, %r129, %r130;
	ld.global.u16 	%rs46, [%rd1];
	setp.eq.s16 	%p72, %rs46, 1;
	selp.u32 	%r132, 1, 0, %p72;
	add.s32 	%r133, %r131, %r132;
	mul.wide.u32 	%rd51, %r23, 2;
	add.s64 	%rd52, %rd1, %rd51;
	ld.global.u16 	%rs47, [%rd52];
	setp.eq.s16 	%p73, %rs47, 1;
	selp.u32 	%r134, 1, 0, %p73;
	add.s32 	%r135, %r133, %r134;
	add.s64 	%rd53, %rd1, %rd49;
	ld.global.u16 	%rs48, [%rd53];
	setp.eq.s16 	%p74, %rs48, 1;
	selp.u32 	%r136, 1, 0, %p74;
	add.s32 	%r175, %r135, %r136;
$L__BB0_12:
	setp.ne.s32 	%p75, %r26, %r3;
	setp.ne.s32 	%p76, %r27, %r4;
	or.pred  	%p77, %p75, %p76;
	@%p77 bra 	$L__BB0_14;
	mul.lo.s32 	%r137, %r27, %r23;
	mul.wide.s32 	%rd54, %r137, 2;
	add.s64 	%rd55, %rd3, %rd54;
	ld.global.u16 	%rs49, [%rd55+-2];
	setp.eq.s16 	%p78, %rs49, 1;
	selp.u32 	%r138, 1, 0, %p78;
	add.s32 	%r139, %r175, %r138;
	sub.s32 	%r140, %r137, %r23;
	mul.wide.s32 	%rd56, %r140, 2;
	add.s64 	%rd57, %rd3, %rd56;
	ld.global.u16 	%rs50, [%rd57+-2];
	setp.eq.s16 	%p79, %rs50, 1;
	selp.u32 	%r141, 1, 0, %p79;
	add.s32 	%r142, %r139, %r141;
	ld.global.u16 	%rs51, [%rd57];
	setp.eq.s16 	%p80, %rs51, 1;
	selp.u32 	%r143, 1, 0, %p80;
	add.s32 	%r144, %r142, %r143;
	ld.global.u16 	%rs52, [%rd3+-2];
	setp.eq.s16 	%p81, %rs52, 1;
	selp.u32 	%r145, 1, 0, %p81;
	add.s32 	%r146, %r144, %r145;
	ld.global.u16 	%rs53, [%rd3];
	setp.eq.s16 	%p82, %rs53, 1;
	selp.u32 	%r147, 1, 0, %p82;
	add.s32 	%r148, %r146, %r147;
	add.s64 	%rd58, %rd1, %rd54;
	ld.global.u16 	%rs54, [%rd58];
	setp.eq.s16 	%p83, %rs54, 1;
	selp.u32 	%r149, 1, 0, %p83;
	add.s32 	%r150, %r148, %r149;
	add.s64 	%rd59, %rd1, %rd56;
	ld.global.u16 	%rs55, [%rd59];
	setp.eq.s16 	%p84, %rs55, 1;
	selp.u32 	%r151, 1, 0, %p84;
	add.s32 	%r152, %r150, %r151;
	ld.global.u16 	%rs56, [%rd1];
	setp.eq.s16 	%p85, %rs56, 1;
	selp.u32 	%r153, 1, 0, %p85;
	add.s32 	%r175, %r152, %r153;
$L__BB0_14:
	setp.ne.s32 	%p86, %r26, 0;
	setp.ne.s32 	%p87, %r27, %r4;
	or.pred  	%p88, %p86, %p87;
	@%p88 bra 	$L__BB0_16;
	mul.lo.s32 	%r154, %r27, %r23;
	mul.wide.u32 	%rd60, %r154, 2;
	add.s64 	%rd61, %rd1, %rd60;
	ld.global.u16 	%rs57, [%rd61+2];
	setp.eq.s16 	%p89, %rs57, 1;
	selp.u32 	%r155, 1, 0, %p89;
	add.s32 	%r156, %r175, %r155;
	mul.wide.s32 	%rd62, %r23, 2;
	sub.s64 	%rd63, %rd1, %rd62;
	ld.global.u16 	%rs58, [%rd63+2];
	setp.eq.s16 	%p90, %rs58, 1;
	selp.u32 	%r157, 1, 0, %p90;
	add.s32 	%r158, %r156, %r157;
	ld.global.u16 	%rs59, [%rd63];
	setp.eq.s16 	%p91, %rs59, 1;
	selp.u32 	%r159, 1, 0, %p91;
	add.s32 	%r160, %r158, %r159;
	ld.global.u16 	%rs60, [%rd1+2];
	setp.eq.s16 	%p92, %rs60, 1;
	selp.u32 	%r161, 1, 0, %p92;
	add.s32 	%r162, %r160, %r161;
	ld.global.u16 	%rs61, [%rd1];
	setp.eq.s16 	%p93, %rs61, 1;
	selp.u32 	%r163, 1, 0, %p93;
	add.s32 	%r164, %r162, %r163;
	add.s64 	%rd64, %rd61, %rd62;
	ld.global.u16 	%rs62, [%rd64+-2];
	setp.eq.s16 	%p94, %rs62, 1;
	selp.u32 	%r165, 1, 0, %p94;
	add.s32 	%r166, %r164, %r165;
	ld.global.u16 	%rs63, [%rd1+-2];
	setp.eq.s16 	%p95, %rs63, 1;
	selp.u32 	%r167, 1, 0, %p95;
	add.s32 	%r168, %r166, %r167;
	add.s64 	%rd65, %rd1, %rd62;
	ld.global.u16 	%rs64, [%rd65+-2];
	setp.eq.s16 	%p96, %rs64, 1;
	selp.u32 	%r169, 1, 0, %p96;
	add.s32 	%r175, %r168, %r169;
$L__BB0_16:
	ld.global.u16 	%rs65, [%rd3];
	setp.eq.s16 	%p97, %rs65, 1;
	and.b32  	%r170, %r175, -2;
	setp.eq.s32 	%p98, %r170, 2;
	setp.eq.s32 	%p99, %r175, 3;
	selp.u32 	%r171, -1, 0, %p99;
	selp.u32 	%r172, -1, 0, %p98;
	selp.b32 	%r173, %r172, %r171, %p97;
	cvt.u16.u32 	%rs66, %r173;
	and.b16  	%rs67, %rs66, 1;
	cvta.to.global.u64 	%rd66, %rd4;
	add.s64 	%rd68, %rd66, %rd16;
	st.global.u16 	[%rd68], %rs67;
	ret;

}


// ===== COMPILED SASS (sm_100) =====

	.target	sm_100

	.elftype	@"ET_EXEC"


//--------------------- .note.nv.tkinfo           --------------------------
	.section	.note.nv.tkinfo,"",@"SHT_NOTE"
	.sectionflags	@"SHF_NOTE_NV_TKINFO"
	.tkinfo
        /*0018*/ 	.word	0x00000002
        /*0030*/ 	.string	""
        /*0030*/ 	.string	"ptxas"
        /*0030*/ 	.string	"Cuda compilation tools, release 13.0, V13.0.88"
        /*0030*/ 	.string	"Build cuda_13.0.r13.0/compiler.36424714_0"
        /*0030*/ 	.string	"-arch sm_100 -m 64 "



//--------------------- .note.nv.cuinfo           --------------------------
	.section	.note.nv.cuinfo,"",@"SHT_NOTE"
	.sectionflags	@"SHF_NOTE_NV_CUINFO"
        /*0018*/ 	.short	0x0002
        /*001a*/ 	.short	0x0064
        /*001c*/ 	.short	0x0082
	.zero		2


//--------------------- .nv.info                  --------------------------
	.section	.nv.info,"",@"SHT_CUDA_INFO"
	.align	4


	//----- nvinfo : EIATTR_REGCOUNT
	.align		4
        /*0000*/ 	.byte	0x04, 0x2f
        /*0002*/ 	.short	(.L_1 - .L_0)
	.align		4
.L_0:
        /*0004*/ 	.word	index@(handle)
        /*0008*/ 	.word	0x00000020


	//----- nvinfo : EIATTR_FRAME_SIZE
	.align		4
.L_1:
        /*000c*/ 	.byte	0x04, 0x11
        /*000e*/ 	.short	(.L_3 - .L_2)
	.align		4
.L_2:
        /*0010*/ 	.word	index@(handle)
        /*0014*/ 	.word	0x00000000


	//----- nvinfo : EIATTR_MIN_STACK_SIZE
	.align		4
.L_3:
        /*0018*/ 	.byte	0x04, 0x12
        /*001a*/ 	.short	(.L_5 - .L_4)
	.align		4
.L_4:
        /*001c*/ 	.word	index@(handle)
        /*0020*/ 	.word	0x00000000
.L_5:


//--------------------- .nv.compat                --------------------------
	.section	.nv.compat,"",@"SHT_CUDA_COMPAT_INFO"
	.align	4
        /*0000*/ 	.byte	0x02, 0x09, 0x00, 0x00, 0x02, 0x02, 0x01, 0x00, 0x02, 0x05, 0x05, 0x00, 0x03, 0x07, 0x01, 0x01
        /*0010*/ 	.byte	0x02, 0x03, 0x00, 0x00, 0x02, 0x06, 0x01, 0x00, 0x04, 0x0b, 0x08, 0x00, 0x09, 0x00, 0x00, 0x00
        /*0020*/ 	.byte	0x00, 0x00, 0x00, 0x00


//--------------------- .nv.info.handle           --------------------------
	.section	.nv.info.handle,"",@"SHT_CUDA_INFO"
	.sectionflags	@""
	.align	4


	//----- nvinfo : EIATTR_CUDA_API_VERSION
	.align		4
        /*0000*/ 	.byte	0x04, 0x37
        /*0002*/ 	.short	(.L_7 - .L_6)
.L_6:
        /*0004*/ 	.word	0x00000082


	//----- nvinfo : EIATTR_KPARAM_INFO
	.align		4
.L_7:
        /*0008*/ 	.byte	0x04, 0x17
        /*000a*/ 	.short	(.L_9 - .L_8)
.L_8:
        /*000c*/ 	.word	0x00000000
        /*0010*/ 	.short	0x0004
        /*0012*/ 	.short	0x0018
        /*0014*/ 	.byte	0x00, 0xf0, 0x11, 0x00


	//----- nvinfo : EIATTR_KPARAM_INFO
	.align		4
.L_9:
        /*0018*/ 	.byte	0x04, 0x17
        /*001a*/ 	.short	(.L_11 - .L_10)
.L_10:
        /*001c*/ 	.word	0x00000000
        /*0020*/ 	.short	0x0003
        /*0022*/ 	.short	0x0014
        /*0024*/ 	.byte	0x00, 0xf0, 0x11, 0x00


	//----- nvinfo : EIATTR_KPARAM_INFO
	.align		4
.L_11:
        /*0028*/ 	.byte	0x04, 0x17
        /*002a*/ 	.short	(.L_13 - .L_12)
.L_12:
        /*002c*/ 	.word	0x00000000
        /*0030*/ 	.short	0x0002
        /*0032*/ 	.short	0x0010
        /*0034*/ 	.byte	0x00, 0xf0, 0x11, 0x00


	//----- nvinfo : EIATTR_KPARAM_INFO
	.align		4
.L_13:
        /*0038*/ 	.byte	0x04, 0x17
        /*003a*/ 	.short	(.L_15 - .L_14)
.L_14:
        /*003c*/ 	.word	0x00000000
        /*0040*/ 	.short	0x0001
        /*0042*/ 	.short	0x0008
        /*0044*/ 	.byte	0x00, 0xf5, 0x21, 0x00


	//----- nvinfo : EIATTR_KPARAM_INFO
	.align		4
.L_15:
        /*0048*/ 	.byte	0x04, 0x17
        /*004a*/ 	.short	(.L_17 - .L_16)
.L_16:
        /*004c*/ 	.word	0x00000000
        /*0050*/ 	.short	0x0000
        /*0052*/ 	.short	0x0000
        /*0054*/ 	.byte	0x00, 0xf5, 0x21, 0x00


	//----- nvinfo : EIATTR_SPARSE_MMA_MASK
	.align		4
.L_17:
        /*0058*/ 	.byte	0x03, 0x50
        /*005a*/ 	.short	0x0000


	//----- nvinfo : EIATTR_MAXREG_COUNT
	.align		4
        /*005c*/ 	.byte	0x03, 0x1b
        /*005e*/ 	.short	0x00ff


	//----- nvinfo : EIATTR_MERCURY_ISA_VERSION
	.align		4
        /*0060*/ 	.byte	0x03, 0x5f
        /*0062*/ 	.short	0x0101


	//----- nvinfo : EIATTR_VRC_CTA_INIT_COUNT
	.align		4
        /*0064*/ 	.byte	0x02, 0x4a
	.zero		1
	.zero		1


	//----- nvinfo : EIATTR_EXIT_INSTR_OFFSETS
	.align		4
        /*0068*/ 	.byte	0x04, 0x1c
        /*006a*/ 	.short	(.L_19 - .L_18)


	//   ....[0]....
.L_18:
        /*006c*/ 	.word	0x00001e30


	//----- nvinfo : EIATTR_CRS_STACK_SIZE
	.align		4
.L_19:
        /*0070*/ 	.byte	0x04, 0x1e
        /*0072*/ 	.short	(.L_21 - .L_20)
.L_20:
        /*0074*/ 	.word	0x00000000


	//----- nvinfo : EIATTR_CBANK_PARAM_SIZE
	.align		4
.L_21:
        /*0078*/ 	.byte	0x03, 0x19
        /*007a*/ 	.short	0x001c


	//----- nvinfo : EIATTR_PARAM_CBANK
	.align		4
        /*007c*/ 	.byte	0x04, 0x0a
        /*007e*/ 	.short	(.L_23 - .L_22)
	.align		4
.L_22:
        /*0080*/ 	.word	index@(.nv.constant0.handle)
        /*0084*/ 	.short	0x0380
        /*0086*/ 	.short	0x001c


	//----- nvinfo : EIATTR_SW_WAR
	.align		4
.L_23:
        /*0088*/ 	.byte	0x04, 0x36
        /*008a*/ 	.short	(.L_25 - .L_24)
.L_24:
        /*008c*/ 	.word	0x00000008
.L_25:


//--------------------- .nv.callgraph             --------------------------
	.section	.nv.callgraph,"",@"SHT_CUDA_CALLGRAPH"
	.align	4
	.sectionentsize	8
	.align		4
        /*0000*/ 	.word	0x00000000
	.align		4
        /*0004*/ 	.word	0xffffffff
	.align		4
        /*0008*/ 	.word	0x00000000
	.align		4
        /*000c*/ 	.word	0xfffffffe
	.align		4
        /*0010*/ 	.word	0x00000000
	.align		4
        /*0014*/ 	.word	0xfffffffd
	.align		4
        /*0018*/ 	.word	0x00000000
	.align		4
        /*001c*/ 	.word	0xfffffffc


//--------------------- .text.handle              --------------------------
	.section	.text.handle,"ax",@progbits
	.align	128
        .global         handle
        .type           handle,@function
        .size           handle,(.L_x_17 - handle)
        .other          handle,@"STO_CUDA_ENTRY STV_DEFAULT"
handle:
.text.handle:
[----:B------:R-:W-:Y:S01]  /*0000*/  LDC R1, c[0x0][0x37c] ;  /* 0x0000df00ff017b82 */ /* 0x000fe20000000800 */
[----:B------:R-:W0:Y:S07]  /*0010*/  S2R R9, SR_TID.X ;  /* 0x0000000000097919 */ /* 0x000e2e0000002100 */
[----:B------:R-:W0:Y:S01]  /*0020*/  LDC.64 R4, c[0x0][0x380] ;  /* 0x0000e000ff047b82 */ /* 0x000e220000000a00 */
[----:B------:R-:W1:Y:S07]  /*0030*/  LDCU.64 UR4, c[0x0][0x358] ;  /* 0x00006b00ff0477ac */ /* 0x000e6e0008000a00 */
[----:B------:R-:W2:Y:S01]  /*0040*/  LDC R0, c[0x0][0x390] ;  /* 0x0000e400ff007b82 */ /* 0x000ea20000000800 */
[----:B0-----:R-:W-:-:S05]  /*0050*/  IMAD.WIDE.U32 R2, R9, 0x2, R4 ;  /* 0x0000000209027825 */ /* 0x001fca00078e0004 */
[----:B-1----:R0:W5:Y:S01]  /*0060*/  LDG.E.U16 R10, desc[UR4][R2.64] ;  /* 0x00000004020a7981 */ /* 0x002162000c1e1500 */
[----:B--2---:R-:W-:Y:S01]  /*0070*/  IABS R12, R0 ;  /* 0x00000000000c7213 */ /* 0x004fe20000000000 */
[C---:B------:R-:W-:Y:S01]  /*0080*/  VIADD R18, R0.reuse, 0xffffffff ;  /* 0xffffffff00127836 */ /* 0x040fe20000000000 */
[----:B------:R-:W-:Y:S01]  /*0090*/  IABS R13, R9 ;  /* 0x00000009000d7213 */ /* 0x000fe20000000000 */
[----:B------:R-:W-:Y:S01]  /*00a0*/  BSSY.RECONVERGENT B0, `(.L_x_0) ;  /* 0x0000057000007945 */ /* 0x000fe20003800200 */
[----:B------:R-:W1:Y:S01]  /*00b0*/  I2F.RP R8, R12 ;  /* 0x0000000c00087306 */ /* 0x000e620000209400 */
[----:B------:R-:W-:Y:S01]  /*00c0*/  ISETP.NE.AND P2, PT, R0, RZ, PT ;  /* 0x000000ff0000720c */ /* 0x000fe20003f45270 */
[----:B------:R-:W-:-:S06]  /*00d0*/  IMAD.MOV.U32 R22, RZ, RZ, RZ ;  /* 0x000000ffff167224 */ /* 0x000fcc00078e00ff */
[----:B-1----:R-:W1:Y:S02]  /*00e0*/  MUFU.RCP R8, R8 ;  /* 0x0000000800087308 */ /* 0x002e640000001000 */
[----:B-1----:R-:W-:Y:S02]  /*00f0*/  VIADD R6, R8, 0xffffffe ;  /* 0x0ffffffe08067836 */ /* 0x002fe40000000000 */
[----:B------:R-:W1:Y:S04]  /*0100*/  LDC R8, c[0x0][0x394] ;  /* 0x0000e500ff087b82 */ /* 0x000e680000000800 */
[----:B------:R2:W3:Y:S02]  /*0110*/  F2I.FTZ.U32.TRUNC.NTZ R7, R6 ;  /* 0x0000000600077305 */ /* 0x0004e4000021f000 */
[----:B--2---:R-:W-:-:S02]  /*0120*/  IMAD.MOV.U32 R6, RZ, RZ, RZ ;  /* 0x000000ffff067224 */ /* 0x004fc400078e00ff */
[----:B---3--:R-:W-:-:S04]  /*0130*/  IMAD.MOV R11, RZ, RZ, -R7 ;  /* 0x000000ffff0b7224 */ /* 0x008fc800078e0a07 */
[----:B------:R-:W-:Y:S02]  /*0140*/  IMAD R11, R11, R12, RZ ;  /* 0x0000000c0b0b7224 */ /* 0x000fe400078e02ff */
[----:B-1----:R-:W-:Y:S02]  /*0150*/  VIADD R8, R8, 0xffffffff ;  /* 0xffffffff08087836 */ /* 0x002fe40000000000 */
[----:B------:R-:W-:Y:S01]  /*0160*/  IMAD.HI.U32 R7, R7, R11, R6 ;  /* 0x0000000b07077227 */ /* 0x000fe200078e0006 */
[----:B------:R-:W-:-:S04]  /*0170*/  LOP3.LUT R6, R9, R0, RZ, 0x3c, !PT ;  /* 0x0000000009067212 */ /* 0x000fc800078e3cff */
[----:B------:R-:W-:Y:S01]  /*0180*/  ISETP.GE.AND P3, PT, R6, RZ, PT ;  /* 0x000000ff0600720c */ /* 0x000fe20003f66270 */
[----:B------:R-:W-:-:S04]  /*0190*/  IMAD.HI.U32 R11, R7, R13, RZ ;  /* 0x0000000d070b7227 */ /* 0x000fc800078e00ff */
[----:B------:R-:W-:-:S04]  /*01a0*/  IMAD.MOV R7, RZ, RZ, -R11 ;  /* 0x000000ffff077224 */ /* 0x000fc800078e0a0b */
[----:B------:R-:W-:-:S05]  /*01b0*/  IMAD R7, R12, R7, R13 ;  /* 0x000000070c077224 */ /* 0x000fca00078e020d */
[----:B------:R-:W-:-:S13]  /*01c0*/  ISETP.GT.U32.AND P1, PT, R12, R7, PT ;  /* 0x000000070c00720c */ /* 0x000fda0003f24070 */
[----:B------:R-:W-:Y:S02]  /*01d0*/  @!P1 IMAD.IADD R7, R7, 0x1, -R12 ;  /* 0x0000000107079824 */ /* 0x000fe400078e0a0c */
[----:B------:R-:W-:Y:S01]  /*01e0*/  @!P1 VIADD R11, R11, 0x1 ;  /* 0x000000010b0b9836 */ /* 0x000fe20000000000 */
[----:B------:R-:W-:Y:S02]  /*01f0*/  ISETP.NE.AND P1, PT, R9, R18, PT ;  /* 0x000000120900720c */ /* 0x000fe40003f25270 */
[----:B------:R-:W-:Y:S02]  /*0200*/  ISETP.GE.U32.AND P0, PT, R7, R12, PT ;  /* 0x0000000c0700720c */ /* 0x000fe40003f06070 */
[----:B------:R-:W-:Y:S01]  /*0210*/  ISETP.EQ.OR P1, PT, R9, RZ, !P1 ;  /* 0x000000ff0900720c */ /* 0x000fe20004f22670 */
[----:B------:R-:W1:Y:S10]  /*0220*/  LDC.64 R6, c[0x0][0x388] ;  /* 0x0000e200ff067b82 */ /* 0x000e740000000a00 */
[----:B------:R-:W-:-:S05]  /*0230*/  @P0 VIADD R11, R11, 0x1 ;  /* 0x000000010b0b0836 */ /* 0x000fca0000000000 */
[----:B------:R-:W-:Y:S02]  /*0240*/  @!P3 IADD3 R11, PT, PT, -R11, RZ, RZ ;  /* 0x000000ff0b0bb210 */ /* 0x000fe40007ffe1ff */
[----:B------:R-:W-:-:S04]  /*0250*/  @!P2 LOP3.LUT R11, RZ, R0, RZ, 0x33, !PT ;  /* 0x00000000ff0ba212 */ /* 0x000fc800078e33ff */
[C---:B------:R-:W-:Y:S02]  /*0260*/  ISETP.EQ.OR P0, PT, R11.reuse, RZ, P1 ;  /* 0x000000ff0b00720c */ /* 0x040fe40000f02670 */
[C---:B------:R-:W-:Y:S02]  /*0270*/  ISETP.NE.AND P3, PT, R11.reuse, RZ, PT ;  /* 0x000000ff0b00720c */ /* 0x040fe40003f65270 */
[CC--:B------:R-:W-:Y:S02]  /*0280*/  ISETP.EQ.OR P0, PT, R11.reuse, R8.reuse, P0 ;  /* 0x000000080b00720c */ /* 0x0c0fe40000702670 */
[----:B------:R-:W-:-:S11]  /*0290*/  ISETP.NE.AND P2, PT, R11, R8, PT ;  /* 0x000000080b00720c */ /* 0x000fd60003f45270 */
[----:B0-----:R-:W-:Y:S05]  /*02a0*/  @P0 BRA `(.L_x_1) ;  /* 0x0000000000d80947 */ /* 0x001fea0003800000 */
[----:B------:R-:W0:Y:S01]  /*02b0*/  LDC.64 R16, c[0x0][0x380] ;  /* 0x0000e000ff107b82 */ /* 0x000e220000000a00 */
[----:B------:R-:W-:Y:S01]  /*02c0*/  VIADD R13, R11, 0xffffffff ;  /* 0xffffffff0b0d7836 */ /* 0x000fe20000000000 */
[----:B------:R-:W2:Y:S03]  /*02d0*/  LDCU.64 UR6, c[0x0][0x380] ;  /* 0x00007000ff0677ac */ /* 0x000ea60008000a00 */
[----:B------:R-:W-:-:S04]  /*02e0*/  IMAD R13, R13, R0, RZ ;  /* 0x000000000d0d7224 */ /* 0x000fc800078e02ff */
[----:B------:R-:W-:Y:S02]  /*02f0*/  IMAD R12, R0, 0x2, R13 ;  /* 0x00000002000c7824 */ /* 0x000fe400078e020d */
[--C-:B------:R-:W-:Y:S02]  /*0300*/  IMAD.IADD R15, R13, 0x1, R9.reuse ;  /* 0x000000010d0f7824 */ /* 0x100fe400078e0209 */
[C---:B------:R-:W-:Y:S02]  /*0310*/  IMAD.IADD R19, R12.reuse, 0x1, R9 ;  /* 0x000000010c137824 */ /* 0x040fe400078e0209 */
[----:B------:R-:W-:Y:S02]  /*0320*/  IMAD.IADD R14, R12, 0x1, -R0 ;  /* 0x000000010c0e7824 */ /* 0x000fe400078e0a00 */
[----:B0-----:R-:W-:-:S04]  /*0330*/  IMAD.WIDE R12, R19, 0x2, R16 ;  /* 0x00000002130c7825 */ /* 0x001fc800078e0210 */
[----:B------:R-:W-:Y:S01]  /*0340*/  IMAD.WIDE R16, R15, 0x2, R16 ;  /* 0x000000020f107825 */ /* 0x000fe200078e0210 */
[C---:B------:R-:W-:Y:S01]  /*0350*/  IADD3 R15, P0, PT, R14.reuse, R9, RZ ;  /* 0x000000090e0f7210 */ /* 0x040fe20007f1e0ff */
[----:B------:R-:W3:Y:S03]  /*0360*/  LDG.E.U16 R26, desc[UR4][R12.64] ;  /* 0x000000040c1a7981 */ /* 0x000ee6000c1e1500 */
[----:B------:R-:W-:Y:S01]  /*0370*/  LEA.HI.X.SX32 R20, R14, RZ, 0x1, P0 ;  /* 0x000000ff0e147211 */ /* 0x000fe200000f0eff */
[----:B------:R-:W4:Y:S01]  /*0380*/  LDG.E.U16 R23, desc[UR4][R16.64] ;  /* 0x0000000410177981 */ /* 0x000f22000c1e1500 */
[----:B--2---:R-:W-:-:S03]  /*0390*/  LEA R14, P0, R15, UR6, 0x1 ;  /* 0x000000060f0e7c11 */ /* 0x004fc6000f8008ff */
[----:B------:R-:W2:Y:S01]  /*03a0*/  LDG.E.U16 R25, desc[UR4][R16.64+-0x2] ;  /* 0xfffffe0410197981 */ /* 0x000ea2000c1e1500 */
[----:B------:R-:W-:-:S03]  /*03b0*/  LEA.HI.X R15, R15, UR7, R20, 0x1, P0 ;  /* 0x000000070f0f7c11 */ /* 0x000fc600080f0c14 */
[----:B------:R-:W2:Y:S04]  /*03c0*/  LDG.E.U16 R20, desc[UR4][R12.64+-0x2] ;  /* 0xfffffe040c147981 */ /* 0x000ea8000c1e1500 */
[----:B------:R-:W2:Y:S04]  /*03d0*/  LDG.E.U16 R24, desc[UR4][R14.64+-0x2] ;  /* 0xfffffe040e187981 */ /* 0x000ea8000c1e1500 */
[----:B------:R-:W2:Y:S04]  /*03e0*/  LDG.E.U16 R19, desc[UR4][R16.64+0x2] ;  /* 0x0000020410137981 */ /* 0x000ea8000c1e1500 */
[----:B------:R0:W2:Y:S04]  /*03f0*/  LDG.E.U16 R21, desc[UR4][R14.64+0x2] ;  /* 0x000002040e157981 */ /* 0x0000a8000c1e1500 */
[----:B------:R1:W2:Y:S01]  /*0400*/  LDG.E.U16 R22, desc[UR4][R12.64+0x2] ;  /* 0x000002040c167981 */ /* 0x0002a2000c1e1500 */
[----:B---3--:R-:W-:-:S04]  /*0410*/  PRMT R26, R26, 0x9910, RZ ;  /* 0x000099101a1a7816 */ /* 0x008fc800000000ff */
[----:B------:R-:W-:Y:S02]  /*0420*/  ISETP.NE.AND P4, PT, R26, 0x1, PT ;  /* 0x000000011a00780c */ /* 0x000fe40003f85270 */
[----:B----4-:R-:W-:Y:S02]  /*0430*/  PRMT R23, R23, 0x9910, RZ ;  /* 0x0000991017177816 */ /* 0x010fe400000000ff */
[----:B--2---:R-:W-:Y:S02]  /*0440*/  PRMT R25, R25, 0x9910, RZ ;  /* 0x0000991019197816 */ /* 0x004fe400000000ff */
[----:B------:R-:W-:Y:S01]  /*0450*/  ISETP.NE.AND P0, PT, R23, 0x1, PT ;  /* 0x000000011700780c */ /* 0x000fe20003f05270 */
[----:B------:R-:W-:Y:S01]  /*0460*/  IMAD.MOV.U32 R23, RZ, RZ, 0x1 ;  /* 0x00000001ff177424 */ /* 0x000fe200078e00ff */
[----:B0-----:R-:W-:Y:S02]  /*0470*/  MOV R14, R25 ;  /* 0x00000019000e7202 */ /* 0x001fe40000000f00 */
[----:B-1----:R-:W-:-:S02]  /*0480*/  SEL R12, RZ, 0x1, P0 ;  /* 0x00000001ff0c7807 */ /* 0x002fc40000000000 */
[----:B------:R-:W-:Y:S02]  /*0490*/  PRMT R13, R24, 0x9910, RZ ;  /* 0x00009910180d7816 */ /* 0x000fe400000000ff */
[----:B------:R-:W-:Y:S02]  /*04a0*/  ISETP.NE.AND P5, PT, R14, 0x1, PT ;  /* 0x000000010e00780c */ /* 0x000fe40003fa5270 */
[----:B------:R-:W-:Y:S02]  /*04b0*/  @!P4 SEL R12, R23, 0x2, P0 ;  /* 0x00000002170cc807 */ /* 0x000fe40000000000 */
[----:B------:R-:W-:Y:S02]  /*04c0*/  ISETP.NE.AND P0, PT, R13, 0x1, PT ;  /* 0x000000010d00780c */ /* 0x000fe40003f05270 */
[----:B------:R-:W-:Y:S02]  /*04d0*/  SEL R13, RZ, 0x1, P5 ;  /* 0x00000001ff0d7807 */ /* 0x000fe40002800000 */
[----:B------:R-:W-:-:S03]  /*04e0*/  PRMT R14, R20, 0x9910, RZ ;  /* 0x00009910140e7816 */ /* 0x000fc600000000ff */
[----:B------:R-:W-:Y:S01]  /*04f0*/  IMAD.IADD R12, R12, 0x1, R13 ;  /* 0x000000010c0c7824 */ /* 0x000fe200078e020d */
[----:B------:R-:W-:Y:S02]  /*0500*/  ISETP.NE.AND P4, PT, R14, 0x1, PT ;  /* 0x000000010e00780c */ /* 0x000fe40003f85270 */
[----:B------:R-:W-:Y:S01]  /*0510*/  PRMT R13, R19, 0x9910, RZ ;  /* 0x00009910130d7816 */ /* 0x000fe200000000ff */
[----:B------:R-:W-:Y:S02]  /*0520*/  VIADD R14, R12, 0x1 ;  /* 0x000000010c0e7836 */ /* 0x000fe40000000000 */
[----:B------:R-:W-:Y:S01]  /*0530*/  @P0 IMAD.MOV R14, RZ, RZ, R12 ;  /* 0x000000ffff0e0224 */ /* 0x000fe200078e020c */
[----:B------:R-:W-:Y:S02]  /*0540*/  ISETP.NE.AND P0, PT, R13, 0x1, PT ;  /* 0x000000010d00780c */ /* 0x000fe40003f05270 */
[----:B------:R-:W-:Y:S01]  /*0550*/  PRMT R12, R21, 0x9910, RZ ;  /* 0x00009910150c7816 */ /* 0x000fe200000000ff */
[----:B------:R-:W-:-:S04]  /*0560*/  VIADD R13, R14, 0x1 ;  /* 0x000000010e0d7836 */ /* 0x000fc80000000000 */
[----:B------:R-:W-:Y:S01]  /*0570*/  @P4 IMAD.MOV R13, RZ, RZ, R14 ;  /* 0x000000ffff0d4224 */ /* 0x000fe200078e020e */
[----:B------:R-:W-:Y:S02]  /*0580*/  ISETP.NE.AND P4, PT, R12, 0x1, PT ;  /* 0x000000010c00780c */ /* 0x000fe40003f85270 */
[----:B------:R-:W-:Y:S01]  /*0590*/  PRMT R12, R22, 0x9910, RZ ;  /* 0x00009910160c7816 */ /* 0x000fe200000000ff */
[----:B------:R-:W-:Y:S02]  /*05a0*/  VIADD R14, R13, 0x1 ;  /* 0x000000010d0e7836 */ /* 0x000fe40000000000 */
[----:B------:R-:W-:Y:S01]  /*05b0*/  @P0 IMAD.MOV R14, RZ, RZ, R13 ;  /* 0x000000ffff0e0224 */ /* 0x000fe200078e020d */
[----:B------:R-:W-:-:S03]  /*05c0*/  ISETP.NE.AND P0, PT, R12, 0x1, PT ;  /* 0x000000010c00780c */ /* 0x000fc60003f05270 */
[----:B------:R-:W-:-:S04]  /*05d0*/  VIADD R12, R14, 0x1 ;  /* 0x000000010e0c7836 */ /* 0x000fc80000000000 */
[----:B------:R-:W-:-:S05]  /*05e0*/  @P4 IADD3 R12, PT, PT, R14, RZ, RZ ;  /* 0x000000ff0e0c4210 */ /* 0x000fca0007ffe0ff */
[----:B------:R-:W-:Y:S02]  /*05f0*/  VIADD R22, R12, 0x1 ;  /* 0x000000010c167836 */ /* 0x000fe40000000000 */
[----:B------:R-:W-:-:S07]  /*0600*/  @P0 IMAD.MOV R22, RZ, RZ, R12 ;  /* 0x000000ffff160224 */ /* 0x000fce00078e020c */
.L_x_1:
[----:B------:R-:W-:Y:S05]  /*0610*/  BSYNC.RECONVERGENT B0 ;  /* 0x0000000000007941 */ /* 0x000fea0003800200 */
.L_x_0:
[C---:B------:R-:W-:Y:S01]  /*0620*/  ISETP.EQ.OR P4, PT, R9.reuse, RZ, P3 ;  /* 0x000000ff0900720c */ /* 0x040fe20001f82670 */
[----:B------:R-:W-:Y:S01]  /*0630*/  VIADD R13, R9, 0xffffffff ;  /* 0xffffffff090d7836 */ /* 0x000fe20000000000 */
[----:B------:R-:W-:Y:S01]  /*0640*/  ISETP.NE.AND P0, PT, R11, R8, PT ;  /* 0x000000080b00720c */ /* 0x000fe20003f05270 */
[----:B------:R-:W-:Y:S01]  /*0650*/  BSSY.RECONVERGENT B0, `(.L_x_2) ;  /* 0x0000036000007945 */ /* 0x000fe20003800200 */
[-C--:B------:R-:W-:Y:S01]  /*0660*/  ISETP.EQ.OR P4, PT, R9, R18.reuse, P4 ;  /* 0x000000120900720c */ /* 0x080fe20002782670 */
[----:B------:R-:W-:Y:S01]  /*0670*/  IMAD.WIDE.U32 R12, R13, 0x2, R4 ;  /* 0x000000020d0c7825 */ /* 0x000fe200078e0004 */
[----:B------:R-:W-:Y:S02]  /*0680*/  ISETP.EQ.OR P2, PT, R11, RZ, !P2 ;  /* 0x000000ff0b00720c */ /* 0x000fe40005742670 */
[CC--:B------:R-:W-:Y:S02]  /*0690*/  ISETP.NE.OR P3, PT, R9.reuse, R18.reuse, P3 ;  /* 0x000000120900720c */ /* 0x0c0fe40001f65670 */
[----:B------:R-:W-:-:S02]  /*06a0*/  ISETP.NE.OR P5, PT, R9, R18, P0 ;  /* 0x000000120900720c */ /* 0x000fc400007a5670 */
[----:B------:R-:W-:Y:S02]  /*06b0*/  ISETP.NE.OR P2, PT, R9, R18, P2 ;  /* 0x000000120900720c */ /* 0x000fe40001745670 */
[----:B------:R-:W-:-:S03]  /*06c0*/  ISETP.NE.OR P1, PT, R11, R8, P1 ;  /* 0x000000080b00720c */ /* 0x000fc60000f25670 */
[----:B------:R-:W-:Y:S10]  /*06d0*/  @P4 BRA `(.L_x_3) ;  /* 0x0000000000b44947 */ /* 0x000ff40003800000 */
[----:B------:R-:W2:Y:S04]  /*06e0*/  LDG.E.U16 R25, desc[UR4][R12.64] ;  /* 0x000000040c197981 */ /* 0x000ea8000c1e1500 */
[----:B------:R-:W3:Y:S01]  /*06f0*/  LDG.E.U16 R26, desc[UR4][R2.64+0x2] ;  /* 0x00000204021a7981 */ /* 0x000ee2000c1e1500 */
[----:B------:R-:W-:-:S05]  /*0700*/  IMAD.WIDE R16, R0, 0x2, R2 ;  /* 0x0000000200107825 */ /* 0x000fca00078e0202 */
[----:B------:R-:W4:Y:S04]  /*0710*/  LDG.E.U16 R24, desc[UR4][R16.64+-0x2] ;  /* 0xfffffe0410187981 */ /* 0x000f28000c1e1500 */
[----:B------:R-:W4:Y:S01]  /*0720*/  LDG.E.U16 R18, desc[UR4][R16.64] ;  /* 0x0000000410127981 */ /* 0x000f22000c1e1500 */
[----:B------:R-:W-:-:S03]  /*0730*/  IMAD R15, R8, R0, RZ ;  /* 0x00000000080f7224 */ /* 0x000fc600078e02ff */
[----:B------:R0:W4:Y:S01]  /*0740*/  LDG.E.U16 R19, desc[UR4][R16.64+0x2] ;  /* 0x0000020410137981 */ /* 0x000122000c1e1500 */
[----:B------:R-:W-:-:S05]  /*0750*/  IMAD.WIDE R14, R15, 0x2, R2 ;  /* 0x000000020f0e7825 */ /* 0x000fca00078e0202 */
[----:B------:R-:W4:Y:S04]  /*0760*/  LDG.E.U16 R21, desc[UR4][R14.64+-0x2] ;  /* 0xfffffe040e157981 */ /* 0x000f28000c1e1500 */
[----:B------:R-:W4:Y:S04]  /*0770*/  LDG.E.U16 R20, desc[UR4][R14.64] ;  /* 0x000000040e147981 */ /* 0x000f28000c1e1500 */
[----:B------:R1:W4:Y:S01]  /*0780*/  LDG.E.U16 R23, desc[UR4][R14.64+0x2] ;  /* 0x000002040e177981 */ /* 0x000322000c1e1500 */
[----:B0-----:R-:W-:Y:S01]  /*0790*/  VIADD R16, R22, 0x1 ;  /* 0x0000000116107836 */ /* 0x001fe20000000000 */
[----:B--2---:R-:W-:-:S04]  /*07a0*/  PRMT R25, R25, 0x9910, RZ ;  /* 0x0000991019197816 */ /* 0x004fc800000000ff */
[----:B------:R-:W-:Y:S02]  /*07b0*/  ISETP.NE.AND P6, PT, R25, 0x1, PT ;  /* 0x000000011900780c */ /* 0x000fe40003fc5270 */
[----:B---3--:R-:W-:-:S04]  /*07c0*/  PRMT R25, R26, 0x9910, RZ ;  /* 0x000099101a197816 */ /* 0x008fc800000000ff */
[----:B------:R-:W-:Y:S02]  /*07d0*/  ISETP.NE.AND P4, PT, R25, 0x1, PT ;  /* 0x000000011900780c */ /* 0x000fe40003f85270 */
[----:B----4-:R-:W-:Y:S02]  /*07e0*/  PRMT R17, R24, 0x9910, RZ ;  /* 0x0000991018117816 */ /* 0x010fe400000000ff */
[----:B-1----:R-:W-:-:S03]  /*07f0*/  PRMT R14, R18, 0x9910, RZ ;  /* 0x00009910120e7816 */ /* 0x002fc600000000ff */
[----:B------:R-:W-:Y:S01]  /*0800*/  @P6 IMAD.MOV R16, RZ, RZ, R22 ;  /* 0x000000ffff106224 */ /* 0x000fe200078e0216 */
[----:B------:R-:W-:Y:S02]  /*0810*/  ISETP.NE.AND P6, PT, R17, 0x1, PT ;  /* 0x000000011100780c */ /* 0x000fe40003fc5270 */
[----:B------:R-:W-:Y:S01]  /*0820*/  PRMT R19, R19, 0x9910, RZ ;  /* 0x0000991013137816 */ /* 0x000fe200000000ff */
[----:B------:R-:W-:Y:S02]  /*0830*/  VIADD R15, R16, 0x1 ;  /* 0x00000001100f7836 */ /* 0x000fe40000000000 */
[----:B------:R-:W-:Y:S01]  /*0840*/  @P4 IMAD.MOV R15, RZ, RZ, R16 ;  /* 0x000000ffff0f4224 */ /* 0x000fe200078e0210 */
[----:B------:R-:W-:Y:S02]  /*0850*/  ISETP.NE.AND P4, PT, R14, 0x1, PT ;  /* 0x000000010e00780c */ /* 0x000fe40003f85270 */
[----:B------:R-:W-:Y:S01]  /*0860*/  MOV R14, R19 ;  /* 0x00000013000e7202 */ /* 0x000fe20000000f00 */
[----:B------:R-:W-:Y:S01]  /*0870*/  VIADD R16, R15, 0x1 ;  /* 0x000000010f107836 */ /* 0x000fe20000000000 */
[----:B------:R-:W-:-:S03]  /*0880*/  PRMT R20, R20, 0x9910, RZ ;  /* 0x0000991014147816 */ /* 0x000fc600000000ff */
[----:B------:R-:W-:Y:S01]  /*0890*/  @P6 IMAD.MOV R16, RZ, RZ, R15 ;  /* 0x000000ffff106224 */ /* 0x000fe200078e020f */
[----:B------:R-:W-:Y:S02]  /*08a0*/  ISETP.NE.AND P6, PT, R14, 0x1, PT ;  /* 0x000000010e00780c */ /* 0x000fe40003fc5270 */
[----:B------:R-:W-:Y:S01]  /*08b0*/  PRMT R14, R21, 0x9910, RZ ;  /* 0x00009910150e7816 */ /* 0x000fe200000000ff */
[----:B------:R-:W-:Y:S02]  /*08c0*/  VIADD R15, R16, 0x1 ;  /* 0x00000001100f7836 */ /* 0x000fe40000000000 */
[----:B------:R-:W-:Y:S01]  /*08d0*/  @P4 IMAD.MOV R15, RZ, RZ, R16 ;  /* 0x000000ffff0f4224 */ /* 0x000fe200078e0210 */
[----:B------:R-:W-:Y:S01]  /*08e0*/  ISETP.NE.AND P4, PT, R14, 0x1, PT ;  /* 0x000000010e00780c */ /* 0x000fe20003f85270 */
[----:B------:R-:W-:Y:S02]  /*08f0*/  IMAD.MOV.U32 R14, RZ, RZ, R20 ;  /* 0x000000ffff0e7224 */ /* 0x000fe400078e0014 */
[----:B------:R-:W-:-:S04]  /*0900*/  VIADD R16, R15, 0x1 ;  /* 0x000000010f107836 */ /* 0x000fc80000000000 */
[----:B------:R-:W-:Y:S01]  /*0910*/  @P6 IMAD.MOV R16, RZ, RZ, R15 ;  /* 0x000000ffff106224 */ /* 0x000fe200078e020f */
[----:B------:R-:W-:Y:S02]  /*0920*/  ISETP.NE.AND P6, PT, R14, 0x1, PT ;  /* 0x000000010e00780c */ /* 0x000fe40003fc5270 */
[----:B------:R-:W-:Y:S01]  /*0930*/  PRMT R14, R23, 0x9910, RZ ;  /* 0x00009910170e7816 */ /* 0x000fe200000000ff */
[----:B------:R-:W-:Y:S02]  /*0940*/  VIADD R15, R16, 0x1 ;  /* 0x00000001100f7836 */ /* 0x000fe40000000000 */
[----:B------:R-:W-:Y:S01]  /*0950*/  @P4 IMAD.MOV R15, RZ, RZ, R16 ;  /* 0x000000ffff0f4224 */ /* 0x000fe200078e0210 */
[----:B------:R-:W-:-:S04]  /*0960*/  ISETP.NE.AND P4, PT, R14, 0x1, PT ;  /* 0x000000010e00780c */ /* 0x000fc80003f85270 */
[----:B------:R-:W-:-:S03]  /*0970*/  IADD3 R14, PT, PT, R15, 0x1, RZ ;  /* 0x000000010f0e7810 */ /* 0x000fc60007ffe0ff */
[----:B------:R-:W-:-:S04]  /*0980*/  @P6 IMAD.MOV R14, RZ, RZ, R15 ;  /* 0x000000ffff0e6224 */ /* 0x000fc800078e020f */
[----:B------:R-:W-:Y:S02]  /*0990*/  VIADD R22, R14, 0x1 ;  /* 0x000000010e167836 */ /* 0x000fe40000000000 */
[----:B------:R-:W-:-:S07]  /*09a0*/  @P4 IMAD.MOV R22, RZ, RZ, R14 ;  /* 0x000000ffff164224 */ /* 0x000fce00078e020e */
.L_x_3:
[----:B------:R-:W-:Y:S05]  /*09b0*/  BSYNC.RECONVERGENT B0 ;  /* 0x0000000000007941 */ /* 0x000fea0003800200 */
.L_x_2:
[----:B------:R-:W-:Y:S04]  /*09c0*/  BSSY.RECONVERGENT B0, `(.L_x_4) ;  /* 0x0000030000007945 */ /* 0x000fe80003800200 */
[----:B------:R-:W-:Y:S05]  /*09d0*/  @P1 BRA `(.L_x_5) ;  /* 0x0000000000b81947 */ /* 0x000fea0003800000 */
[----:B------:R-:W-:Y:S01]  /*09e0*/  IMAD R15, R11, R0, RZ ;  /* 0x000000000b0f7224 */ /* 0x000fe200078e02ff */
[----:B------:R-:W2:Y:S03]  /*09f0*/  LDG.E.U16 R12, desc[UR4][R12.64] ;  /* 0x000000040c0c7981 */ /* 0x000ea6000c1e1500 */
[C---:B------:R-:W-:Y:S01]  /*0a00*/  IMAD.WIDE R20, R15.reuse, 0x2, R2 ;  /* 0x000000020f147825 */ /* 0x040fe200078e0202 */
[----:B------:R-:W3:Y:S04]  /*0a10*/  LDG.E.U16 R18, desc[UR4][R2.64] ;  /* 0x0000000402127981 */ /* 0x000ee8000c1e1500 */
[----:B------:R-:W4:Y:S01]  /*0a20*/  LDG.E.U16 R23, desc[UR4][R20.64+-0x2] ;  /* 0xfffffe0414177981 */ /* 0x000f22000c1e1500 */
[----:B------:R-:W-:-:S03]  /*0a30*/  IMAD.IADD R15, R15, 0x1, -R0 ;  /* 0x000000010f0f7824 */ /* 0x000fc600078e0a00 */
[----:B------:R-:W2:Y:S01]  /*0a40*/  LDG.E.U16 R24, desc[UR4][R20.64+0x2] ;  /* 0x0000020414187981 */ /* 0x000ea2000c1e1500 */
[----:B------:R-:W-:-:S03]  /*0a50*/  IMAD.WIDE R14, R15, 0x2, R2 ;  /* 0x000000020f0e7825 */ /* 0x000fc600078e0202 */
[----:B------:R-:W3:Y:S04]  /*0a60*/  LDG.E.U16 R16, desc[UR4][R2.64+0x2] ;  /* 0x0000020402107981 */ /* 0x000ee8000c1e1500 */
[----:B------:R-:W3:Y:S04]  /*0a70*/  LDG.E.U16 R25, desc[UR4][R14.64+-0x2] ;  /* 0xfffffe040e197981 */ /* 0x000ee8000c1e1500 */
[----:B------:R-:W3:Y:S04]  /*0a80*/  LDG.E.U16 R17, desc[UR4][R14.64] ;  /* 0x000000040e117981 */ /* 0x000ee8000c1e1500 */
[----:B------:R0:W3:Y:S02]  /*0a90*/  LDG.E.U16 R19, desc[UR4][R14.64+0x2] ;  /* 0x000002040e137981 */ /* 0x0000e4000c1e1500 */
[----:B0-----:R-:W-:Y:S01]  /*0aa0*/  VIADD R14, R22, 0x1 ;  /* 0x00000001160e7836 */ /* 0x001fe20000000000 */
[----:B----4-:R-:W-:-:S04]  /*0ab0*/  PRMT R23, R23, 0x9910, RZ ;  /* 0x0000991017177816 */ /* 0x010fc800000000ff */
[----:B------:R-:W-:Y:S02]  /*0ac0*/  ISETP.NE.AND P1, PT, R23, 0x1, PT ;  /* 0x000000011700780c */ /* 0x000fe40003f25270 */
[----:B--2---:R-:W-:-:S04]  /*0ad0*/  PRMT R20, R24, 0x9910, RZ ;  /* 0x0000991018147816 */ /* 0x004fc800000000ff */
[----:B------:R-:W-:Y:S02]  /*0ae0*/  ISETP.NE.AND P4, PT, R20, 0x1, PT ;  /* 0x000000011400780c */ /* 0x000fe40003f85270 */
[----:B---3--:R-:W-:-:S05]  /*0af0*/  PRMT R13, R25, 0x9910, RZ ;  /* 0x00009910190d7816 */ /* 0x008fca00000000ff */
[----:B------:R-:W-:Y:S01]  /*0b00*/  @P1 IMAD.MOV R14, RZ, RZ, R22 ;  /* 0x000000ffff0e1224 */ /* 0x000fe200078e0216 */
[----:B------:R-:W-:Y:S02]  /*0b10*/  ISETP.NE.AND P1, PT, R13, 0x1, PT ;  /* 0x000000010d00780c */ /* 0x000fe40003f25270 */
[----:B------:R-:W-:Y:S01]  /*0b20*/  PRMT R13, R17, 0x9910, RZ ;  /* 0x00009910110d7816 */ /* 0x000fe200000000ff */
[----:B------:R-:W-:Y:S01]  /*0b30*/  VIADD R15, R14, 0x1 ;  /* 0x000000010e0f7836 */ /* 0x000fe20000000000 */
[----:B------:R-:W-:Y:S01]  /*0b40*/  PRMT R19, R19, 0x9910, RZ ;  /* 0x0000991013137816 */ /* 0x000fe200000000ff */
[----:B------:R-:W-:Y:S01]  /*0b50*/  @P4 IMAD.MOV R15, RZ, RZ, R14 ;  /* 0x000000ffff0f4224 */ /* 0x000fe200078e020e */
[----:B------:R-:W-:-:S03]  /*0b60*/  ISETP.NE.AND P4, PT, R13, 0x1, PT ;  /* 0x000000010d00780c */ /* 0x000fc60003f85270 */
[----:B------:R-:W-:Y:S01]  /*0b70*/  IMAD.MOV.U32 R13, RZ, RZ, R19 ;  /* 0x000000ffff0d7224 */ /* 0x000fe200078e0013 */
[----:B------:R-:W-:-:S03]  /*0b80*/  IADD3 R14, PT, PT, R15, 0x1, RZ ;  /* 0x000000010f0e7810 */ /* 0x000fc60007ffe0ff */
[----:B------:R-:W-:Y:S01]  /*0b90*/  @P1 IMAD.MOV R14, RZ, RZ, R15 ;  /* 0x000000ffff0e1224 */ /* 0x000fe200078e020f */
[----:B------:R-:W-:Y:S02]  /*0ba0*/  ISETP.NE.AND P1, PT, R13, 0x1, PT ;  /* 0x000000010d00780c */ /* 0x000fe40003f25270 */
[----:B------:R-:W-:Y:S01]  /*0bb0*/  PRMT R12, R12, 0x9910, RZ ;  /* 0x000099100c0c7816 */ /* 0x000fe200000000ff */
[----:B------:R-:W-:Y:S01]  /*0bc0*/  VIADD R13, R14, 0x1 ;  /* 0x000000010e0d7836 */ /* 0x000fe20000000000 */
[----:B------:R-:W-:Y:S01]  /*0bd0*/  PRMT R18, R18, 0x9910, RZ ;  /* 0x0000991012127816 */ /* 0x000fe200000000ff */
[----:B------:R-:W-:Y:S01]  /*0be0*/  @P4 IMAD.MOV R13, RZ, RZ, R14 ;  /* 0x000000ffff0d4224 */ /* 0x000fe200078e020e */
[----:B------:R-:W-:-:S03]  /*0bf0*/  ISETP.NE.AND P4, PT, R12, 0x1, PT ;  /* 0x000000010c00780c */ /* 0x000fc60003f85270 */
[----:B------:R-:W-:Y:S02]  /*0c00*/  IMAD.MOV.U32 R12, RZ, RZ, R18 ;  /* 0x000000ffff0c7224 */ /* 0x000fe400078e0012 */
[----:B------:R-:W-:Y:S02]  /*0c10*/  VIADD R14, R13, 0x1 ;  /* 0x000000010d0e7836 */ /* 0x000fe40000000000 */
[----:B------:R-:W-:Y:S01]  /*0c20*/  @P1 IMAD.MOV R14, RZ, RZ, R13 ;  /* 0x000000ffff0e1224 */ /* 0x000fe200078e020d */
[----:B------:R-:W-:Y:S02]  /*0c30*/  ISETP.NE.AND P1, PT, R12, 0x1, PT ;  /* 0x000000010c00780c */ /* 0x000fe40003f25270 */
[----:B------:R-:W-:Y:S01]  /*0c40*/  PRMT R12, R16, 0x9910, RZ ;  /* 0x00009910100c7816 */ /* 0x000fe200000000ff */
[C---:B------:R-:W-:Y:S02]  /*0c50*/  VIADD R13, R14.reuse, 0x1 ;  /* 0x000000010e0d7836 */ /* 0x040fe40000000000 */
[----:B------:R-:W-:-:S02]  /*0c60*/  @P4 IADD3 R13, PT, PT, R14, RZ, RZ ;  /* 0x000000ff0e0d4210 */ /* 0x000fc40007ffe0ff */
[----:B------:R-:W-:-:S03]  /*0c70*/  ISETP.NE.AND P4, PT, R12, 0x1, PT ;  /* 0x000000010c00780c */ /* 0x000fc60003f85270 */
[----:B------:R-:W-:-:S03]  /*0c80*/  VIADD R12, R13, 0x1 ;  /* 0x000000010d0c7836 */ /* 0x000fc60000000000 */
[----:B------:R-:W-:-:S04]  /*0c90*/  @P1 IMAD.MOV R12, RZ, RZ, R13 ;  /* 0x000000ffff0c1224 */ /* 0x000fc800078e020d */
[----:B------:R-:W-:-:S03]  /*0ca0*/  VIADD R22, R12, 0x1 ;  /* 0x000000010c167836 */ /* 0x000fc60000000000 */
[----:B------:R-:W-:-:S07]  /*0cb0*/  @P4 IMAD.MOV R22, RZ, RZ, R12 ;  /* 0x000000ffff164224 */ /* 0x000fce00078e020c */
.L_x_5:
[----:B------:R-:W-:Y:S05]  /*0cc0*/  BSYNC.RECONVERGENT B0 ;  /* 0x0000000000007941 */ /* 0x000fea0003800200 */
.L_x_4:
[----:B------:R-:W-:Y:S01]  /*0cd0*/  BSSY.RECONVERGENT B0, `(.L_x_6) ;  /* 0x0000037000007945 */ /* 0x000fe20003800200 */
[----:B------:R-:W-:Y:S02]  /*0ce0*/  ISETP.NE.AND P1, PT, R9, RZ, PT ;  /* 0x000000ff0900720c */ /* 0x000fe40003f25270 */
[----:B-----5:R-:W-:Y:S01]  /*0cf0*/  PRMT R10, R10, 0x9910, RZ ;  /* 0x000099100a0a7816 */ /* 0x020fe200000000ff */
[----:B------:R-:W-:Y:S10]  /*0d00*/  @P2 BRA `(.L_x_7) ;  /* 0x0000000000cc2947 */ /* 0x000ff40003800000 */
[CC--:B------:R-:W-:Y:S02]  /*0d10*/  IMAD R25, R11.reuse, R0.reuse, RZ ;  /* 0x000000000b197224 */ /* 0x0c0fe400078e02ff */
[----:B------:R-:W-:Y:S02]  /*0d20*/  VIADD R13, R11, 0xffffffff ;  /* 0xffffffff0b0d7836 */ /* 0x000fe40000000000 */
[----:B------:R-:W-:Y:S02]  /*0d30*/  IMAD.IADD R19, R25, 0x1, R0 ;  /* 0x0000000119137824 */ /* 0x000fe400078e0200 */
[----:B------:R-:W-:Y:S02]  /*0d40*/  IMAD R13, R13, R0, RZ ;  /* 0x000000000d0d7224 */ /* 0x000fe400078e02ff */
[----:B------:R-:W-:-:S04]  /*0d50*/  IMAD.WIDE R18, R19, 0x2, R2 ;  /* 0x0000000213127825 */ /* 0x000fc800078e0202 */
[--C-:B------:R-:W-:Y:S01]  /*0d60*/  IMAD.WIDE R28, R13, 0x2, R2.reuse ;  /* 0x000000020d1c7825 */ /* 0x100fe200078e0202 */
[----:B------:R-:W2:Y:S04]  /*0d70*/  LDG.E.U16 R20, desc[UR4][R18.64] ;  /* 0x0000000412147981 */ /* 0x000ea8000c1e1500 */
[----:B------:R-:W3:Y:S01]  /*0d80*/  LDG.E.U16 R21, desc[UR4][R28.64] ;  /* 0x000000041c157981 */ /* 0x000ee2000c1e1500 */
[----:B------:R-:W-:-:S03]  /*0d90*/  IMAD.WIDE R24, R25, 0x2, R2 ;  /* 0x0000000219187825 */ /* 0x000fc600078e0202 */
[----:B------:R-:W4:Y:S04]  /*0da0*/  LDG.E.U16 R23, desc[UR4][R28.64+-0x2] ;  /* 0xfffffe041c177981 */ /* 0x000f28000c1e1500 */
[----:B------:R-:W5:Y:S01]  /*0db0*/  LDG.E.U16 R24, desc[UR4][R24.64+-0x2] ;  /* 0xfffffe0418187981 */ /* 0x000f62000c1e1500 */
[----:B------:R-:W-:-:S03]  /*0dc0*/  IMAD.WIDE R12, R13, 0x2, R4 ;  /* 0x000000020d0c7825 */ /* 0x000fc600078e0204 */
[----:B------:R-:W5:Y:S01]  /*0dd0*/  LDG.E.U16 R26, desc[UR4][R18.64+-0x2] ;  /* 0xfffffe04121a7981 */ /* 0x000f62000c1e1500 */
[----:B------:R-:W-:-:S03]  /*0de0*/  IMAD.WIDE R14, R0, 0x2, R12 ;  /* 0x00000002000e7825 */ /* 0x000fc600078e020c */
[----:B------:R0:W5:Y:S04]  /*0df0*/  LDG.E.U16 R25, desc[UR4][R12.64] ;  /* 0x000000040c197981 */ /* 0x000168000c1e1500 */
[----:B------:R1:W5:Y:S01]  /*0e00*/  LDG.E.U16 R27, desc[UR4][R14.64] ;  /* 0x000000040e1b7981 */ /* 0x000362000c1e1500 */
[----:B------:R-:W-:-:S06]  /*0e10*/  IMAD.WIDE R16, R0, 0x2, R14 ;  /* 0x0000000200107825 */ /* 0x000fcc00078e020e */
[----:B------:R-:W5:Y:S01]  /*0e20*/  LDG.E.U16 R16, desc[UR4][R16.64] ;  /* 0x0000000410107981 */ /* 0x000f62000c1e1500 */
[----:B0-----:R-:W-:Y:S01]  /*0e30*/  VIADD R12, R22, 0x1 ;  /* 0x00000001160c7836 */ /* 0x001fe20000000000 */
[----:B--2---:R-:W-:-:S04]  /*0e40*/  PRMT R20, R20, 0x9910, RZ ;  /* 0x0000991014147816 */ /* 0x004fc800000000ff */
[----:B------:R-:W-:Y:S02]  /*0e50*/  ISETP.NE.AND P2, PT, R20, 0x1, PT ;  /* 0x000000011400780c */ /* 0x000fe40003f45270 */
[----:B---3--:R-:W-:Y:S02]  /*0e60*/  PRMT R18, R21, 0x9910, RZ ;  /* 0x0000991015127816 */ /* 0x008fe400000000ff */
[----:B----4-:R-:W-:Y:S02]  /*0e70*/  PRMT R13, R23, 0x9910, RZ ;  /* 0x00009910170d7816 */ /* 0x010fe400000000ff */
[----:B------:R-:W-:-:S07]  /*0e80*/  ISETP.NE.AND P4, PT, R18, 0x1, PT ;  /* 0x000000011200780c */ /* 0x000fce0003f85270 */
[----:B------:R-:W-:Y:S01]  /*0e90*/  @P2 IMAD.MOV R12, RZ, RZ, R22 ;  /* 0x000000ffff0c2224 */ /* 0x000fe200078e0216 */
[----:B------:R-:W-:Y:S02]  /*0ea0*/  ISETP.NE.AND P2, PT, R13, 0x1, PT ;  /* 0x000000010d00780c */ /* 0x000fe40003f45270 */
[----:B-----5:R-:W-:Y:S02]  /*0eb0*/  PRMT R13, R24, 0x9910, RZ ;  /* 0x00009910180d7816 */ /* 0x020fe400000000ff */
[----:B-1----:R-:W-:Y:S01]  /*0ec0*/  IADD3 R14, PT, PT, R12, 0x1, RZ ;  /* 0x000000010c0e7810 */ /* 0x002fe20007ffe0ff */
[----:B------:R-:W-:Y:S01]  /*0ed0*/  @P4 IMAD.MOV R14, RZ, RZ, R12 ;  /* 0x000000ffff0e4224 */ /* 0x000fe200078e020c */
[----:B------:R-:W-:Y:S02]  /*0ee0*/  ISETP.NE.AND P4, PT, R13, 0x1, PT ;  /* 0x000000010d00780c */ /* 0x000fe40003f85270 */
[----:B------:R-:W-:Y:S01]  /*0ef0*/  PRMT R12, R26, 0x9910, RZ ;  /* 0x000099101a0c7816 */ /* 0x000fe200000000ff */
        /* <DEDUP_REMOVED lines=12> */
[----:B------:R-:W-:Y:S02]  /*0fc0*/  PRMT R12, R16, 0x9910, RZ ;  /* 0x00009910100c7816 */ /* 0x000fe400000000ff */
[----:B------:R-:W-:Y:S01]  /*0fd0*/  IADD3 R14, PT, PT, R13, 0x1, RZ ;  /* 0x000000010d0e7810 */ /* 0x000fe20007ffe0ff */
[----:B------:R-:W-:Y:S01]  /*0fe0*/  @P4 IMAD.MOV R14, RZ, RZ, R13 ;  /* 0x000000ffff0e4224 */ /* 0x000fe200078e020d */
[----:B------:R-:W-:-:S03]  /*0ff0*/  ISETP.NE.AND P4, PT, R12, 0x1, PT ;  /* 0x000000010c00780c */ /* 0x000fc60003f85270 */
[----:B------:R-:W-:-:S04]  /*1000*/  VIADD R12, R14, 0x1 ;  /* 0x000000010e0c7836 */ /* 0x000fc80000000000 */
[----:B------:R-:W-:-:S04]  /*1010*/  @P2 IMAD.MOV R12, RZ, RZ, R14 ;  /* 0x000000ffff0c2224 */ /* 0x000fc800078e020e */
[----:B------:R-:W-:Y:S02]  /*1020*/  VIADD R22, R12, 0x1 ;  /* 0x000000010c167836 */ /* 0x000fe40000000000 */
[----:B------:R-:W-:-:S07]  /*1030*/  @P4 IMAD.MOV R22, RZ, RZ, R12 ;  /* 0x000000ffff164224 */ /* 0x000fce00078e020c */
.L_x_7:
[----:B------:R-:W-:Y:S05]  /*1040*/  BSYNC.RECONVERGENT B0 ;  /* 0x0000000000007941 */ /* 0x000fea0003800200 */
.L_x_6:
[----:B------:R-:W-:Y:S04]  /*1050*/  BSSY.RECONVERGENT B0, `(.L_x_8) ;  /* 0x0000034000007945 */ /* 0x000fe80003800200 */
[----:B------:R-:W-:Y:S05]  /*1060*/  @P1 BRA `(.L_x_9) ;  /* 0x0000000000c81947 */ /* 0x000fea0003800000 */
[----:B------:R-:W-:-:S04]  /*1070*/  IMAD R13, R11, R0, RZ ;  /* 0x000000000b0d7224 */ /* 0x000fc800078e02ff */
[----:B------:R-:W-:-:S04]  /*1080*/  IMAD.WIDE.U32 R16, R13, 0x2, R4 ;  /* 0x000000020d107825 */ /* 0x000fc800078e0004 */
[----:B------:R-:W-:Y:S01]  /*1090*/  IMAD.IADD R15, R13, 0x1, R0 ;  /* 0x000000010d0f7824 */ /* 0x000fe200078e0200 */
[----:B------:R0:W2:Y:S03]  /*10a0*/  LDG.E.U16 R24, desc[UR4][R16.64+0x2] ;  /* 0x0000020410187981 */ /* 0x0000a6000c1e1500 */
[----:B------:R-:W-:-:S05]  /*10b0*/  IMAD.WIDE R14, R15, 0x2, R4 ;  /* 0x000000020f0e7825 */ /* 0x000fca00078e0204 */
[----:B------:R-:W3:Y:S01]  /*10c0*/  LDG.E.U16 R27, desc[UR4][R14.64+0x2] ;  /* 0x000002040e1b7981 */ /* 0x000ee2000c1e1500 */
[----:B------:R-:W-:-:S03]  /*10d0*/  IMAD R13, R8, R0, RZ ;  /* 0x00000000080d7224 */ /* 0x000fc600078e02ff */
[----:B------:R2:W4:Y:S01]  /*10e0*/  LDG.E.U16 R23, desc[UR4][R14.64] ;  /* 0x000000040e177981 */ /* 0x000522000c1e1500 */
[----:B------:R-:W-:-:S05]  /*10f0*/  IMAD.WIDE R12, R13, 0x2, R4 ;  /* 0x000000020d0c7825 */ /* 0x000fca00078e0204 */
[----:B------:R-:W5:Y:S01]  /*1100*/  LDG.E.U16 R26, desc[UR4][R12.64+0x2] ;  /* 0x000002040c1a7981 */ /* 0x000f62000c1e1500 */
[----:B------:R-:W-:-:S03]  /*1110*/  IMAD.WIDE R18, R0, 0x2, R16 ;  /* 0x0000000200127825 */ /* 0x000fc600078e0210 */
[----:B------:R3:W5:Y:S01]  /*1120*/  LDG.E.U16 R25, desc[UR4][R12.64] ;  /* 0x000000040c197981 */ /* 0x000762000c1e1500 */
[----:B------:R-:W-:-:S03]  /*1130*/  IMAD.WIDE R20, R0, 0x2, R14 ;  /* 0x0000000200147825 */ /* 0x000fc600078e020e */
[----:B------:R-:W5:Y:S01]  /*1140*/  LDG.E.U16 R18, desc[UR4][R18.64+-0x2] ;  /* 0xfffffe0412127981 */ /* 0x000f62000c1e1500 */
[----:B0-----:R-:W-:-:S03]  /*1150*/  IMAD.WIDE R16, R0, 0x2, R12 ;  /* 0x0000000200107825 */ /* 0x001fc600078e020c */
[----:B------:R-:W5:Y:S04]  /*1160*/  LDG.E.U16 R20, desc[UR4][R20.64+-0x2] ;  /* 0xfffffe0414147981 */ /* 0x000f68000c1e1500 */
[----:B------:R-:W5:Y:S01]  /*1170*/  LDG.E.U16 R16, desc[UR4][R16.64+-0x2] ;  /* 0xfffffe0410107981 */ /* 0x000f62000c1e1500 */
[----:B--2---:R-:W-:-:S04]  /*1180*/  PRMT R14, R24, 0x9910, RZ ;  /* 0x00009910180e7816 */ /* 0x004fc800000000ff */
[----:B------:R-:W-:Y:S02]  /*1190*/  ISETP.NE.AND P1, PT, R14, 0x1, PT ;  /* 0x000000010e00780c */ /* 0x000fe40003f25270 */
[----:B---3--:R-:W-:-:S04]  /*11a0*/  PRMT R12, R27, 0x9910, RZ ;  /* 0x000099101b0c7816 */ /* 0x008fc800000000ff */
[----:B------:R-:W-:Y:S01]  /*11b0*/  ISETP.NE.AND P2, PT, R12, 0x1, PT ;  /* 0x000000010c00780c */ /* 0x000fe20003f45270 */
[----:B------:R-:W-:Y:S01]  /*11c0*/  VIADD R12, R22, 0x1 ;  /* 0x00000001160c7836 */ /* 0x000fe20000000000 */
[----:B----4-:R-:W-:-:S05]  /*11d0*/  PRMT R13, R23, 0x9910, RZ ;  /* 0x00009910170d7816 */ /* 0x010fca00000000ff */
[----:B------:R-:W-:Y:S02]  /*11e0*/  @P1 IADD3 R12, PT, PT, R22, RZ, RZ ;  /* 0x000000ff160c1210 */ /* 0x000fe40007ffe0ff */
[----:B------:R-:W-:Y:S02]  /*11f0*/  ISETP.NE.AND P1, PT, R13, 0x1, PT ;  /* 0x000000010d00780c */ /* 0x000fe40003f25270 */
[----:B-----5:R-:W-:Y:S01]  /*1200*/  PRMT R13, R26, 0x9910, RZ ;  /* 0x000099101a0d7816 */ /* 0x020fe200000000ff */
[----:B------:R-:W-:Y:S02]  /*1210*/  VIADD R14, R12, 0x1 ;  /* 0x000000010c0e7836 */ /* 0x000fe40000000000 */
        /* <DEDUP_REMOVED lines=10> */
[----:B------:R-:W-:Y:S02]  /*12c0*/  ISETP.NE.AND P2, PT, R12, 0x1, PT ;  /* 0x000000010c00780c */ /* 0x000fe40003f45270 */
[----:B------:R-:W-:Y:S01]  /*12d0*/  MOV R12, R20 ;  /* 0x00000014000c7202 */ /* 0x000fe20000000f00 */
        /* <DEDUP_REMOVED lines=8> */
[----:B------:R-:W-:-:S04]  /*1360*/  @P1 IMAD.MOV R12, RZ, RZ, R14 ;  /* 0x000000ffff0c1224 */ /* 0x000fc800078e020e */
[----:B------:R-:W-:Y:S02]  /*1370*/  VIADD R22, R12, 0x1 ;  /* 0x000000010c167836 */ /* 0x000fe40000000000 */
[----:B------:R-:W-:-:S07]  /*1380*/  @P2 IMAD.MOV R22, RZ, RZ, R12 ;  /* 0x000000ffff162224 */ /* 0x000fce00078e020c */
.L_x_9:
[----:B------:R-:W-:Y:S05]  /*1390*/  BSYNC.RECONVERGENT B0 ;  /* 0x0000000000007941 */ /* 0x000fea0003800200 */
.L_x_8:
[----:B------:R-:W-:Y:S01]  /*13a0*/  BSSY.RECONVERGENT B0, `(.L_x_10) ;  /* 0x0000036000007945 */ /* 0x000fe20003800200 */
[----:B------:R-:W-:Y:S02]  /*13b0*/  ISETP.NE.AND P1, PT, R10, 0x1, PT ;  /* 0x000000010a00780c */ /* 0x000fe40003f25270 */
[----:B------:R-:W-:Y:S01]  /*13c0*/  ISETP.NE.OR P0, PT, R9, RZ, P0 ;  /* 0x000000ff0900720c */ /* 0x000fe20000705670 */
[----:B------:R-:W-:-:S12]  /*13d0*/  @P3 BRA `(.L_x_11) ;  /* 0x0000000000c83947 */ /* 0x000fd80003800000 */
[----:B------:R-:W2:Y:S01]  /*13e0*/  LDG.E.U16 R10, desc[UR4][R2.64+-0x2] ;  /* 0xfffffe04020a7981 */ /* 0x000ea2000c1e1500 */
[C---:B------:R-:W-:Y:S01]  /*13f0*/  IMAD.WIDE R12, R9.reuse, 0x2, R2 ;  /* 0x00000002090c7825 */ /* 0x040fe200078e0202 */
[----:B------:R-:W-:Y:S01]  /*1400*/  IADD3 R25, PT, PT, R9, R0, RZ ;  /* 0x0000000009197210 */ /* 0x000fe20007ffe0ff */
[----:B------:R-:W0:Y:S03]  /*1410*/  LDC.64 R16, c[0x0][0x380] ;  /* 0x0000e000ff107b82 */ /* 0x000e260000000a00 */
[----:B------:R3:W4:Y:S01]  /*1420*/  LDG.E.U16 R14, desc[UR4][R12.64] ;  /* 0x000000040c0e7981 */ /* 0x000722000c1e1500 */
[----:B------:R-:W-:-:S04]  /*1430*/  IMAD.WIDE.U32 R24, R25, 0x2, R4 ;  /* 0x0000000219187825 */ /* 0x000fc800078e0004 */
[----:B------:R-:W-:Y:S01]  /*1440*/  IMAD R21, R8, R0, RZ ;  /* 0x0000000008157224 */ /* 0x000fe200078e02ff */
[----:B------:R-:W5:Y:S03]  /*1450*/  LDG.E.U16 R15, desc[UR4][R24.64] ;  /* 0x00000004180f7981 */ /* 0x000f66000c1e1500 */
[----:B------:R-:W-:-:S05]  /*1460*/  IMAD.WIDE R26, R21, 0x2, R2 ;  /* 0x00000002151a7825 */ /* 0x000fca00078e0202 */
[----:B------:R-:W5:Y:S04]  /*1470*/  LDG.E.U16 R8, desc[UR4][R26.64+-0x2] ;  /* 0xfffffe041a087981 */ /* 0x000f68000c1e1500 */
[----:B------:R-:W5:Y:S01]  /*1480*/  LDG.E.U16 R20, desc[UR4][R26.64] ;  /* 0x000000041a147981 */ /* 0x000f62000c1e1500 */
[----:B------:R-:W-:-:S03]  /*1490*/  IMAD.WIDE.U32 R18, R0, 0x2, R4 ;  /* 0x0000000200127825 */ /* 0x000fc600078e0004 */
[----:B0-----:R-:W5:Y:S04]  /*14a0*/  LDG.E.U16 R16, desc[UR4][R16.64] ;  /* 0x0000000410107981 */ /* 0x001f68000c1e1500 */
[----:B------:R-:W5:Y:S01]  /*14b0*/  LDG.E.U16 R18, desc[UR4][R18.64] ;  /* 0x0000000412127981 */ /* 0x000f62000c1e1500 */
[----:B---3--:R-:W-:-:S06]  /*14c0*/  IMAD.WIDE R12, R21, 0x2, R4 ;  /* 0x00000002150c7825 */ /* 0x008fcc00078e0204 */
[----:B------:R0:W3:Y:S01]  /*14d0*/  LDG.E.U16 R12, desc[UR4][R12.64] ;  /* 0x000000040c0c7981 */ /* 0x0000e2000c1e1500 */
[----:B--2---:R-:W-:-:S04]  /*14e0*/  PRMT R10, R10, 0x9910, RZ ;  /* 0x000099100a0a7816 */ /* 0x004fc800000000ff */
[----:B------:R-:W-:Y:S02]  /*14f0*/  ISETP.NE.AND P2, PT, R10, 0x1, PT ;  /* 0x000000010a00780c */ /* 0x000fe40003f45270 */
[----:B----4-:R-:W-:-:S04]  /*1500*/  PRMT R10, R14, 0x9910, RZ ;  /* 0x000099100e0a7816 */ /* 0x010fc800000000ff */
[----:B------:R-:W-:Y:S01]  /*1510*/  ISETP.NE.AND P3, PT, R10, 0x1, PT ;  /* 0x000000010a00780c */ /* 0x000fe20003f65270 */
[----:B------:R-:W-:Y:S01]  /*1520*/  VIADD R10, R22, 0x1 ;  /* 0x00000001160a7836 */ /* 0x000fe20000000000 */
[----:B-----5:R-:W-:-:S05]  /*1530*/  PRMT R14, R15, 0x9910, RZ ;  /* 0x000099100f0e7816 */ /* 0x020fca00000000ff */
[----:B------:R-:W-:Y:S01]  /*1540*/  @P2 IMAD.MOV R10, RZ, RZ, R22 ;  /* 0x000000ffff0a2224 */ /* 0x000fe200078e0216 */
[----:B------:R-:W-:Y:S02]  /*1550*/  ISETP.NE.AND P2, PT, R14, 0x1, PT ;  /* 0x000000010e00780c */ /* 0x000fe40003f45270 */
[----:B------:R-:W-:Y:S01]  /*1560*/  PRMT R8, R8, 0x9910, RZ ;  /* 0x0000991008087816 */ /* 0x000fe200000000ff */
[----:B0-----:R-:W-:Y:S02]  /*1570*/  VIADD R13, R10, 0x1 ;  /* 0x000000010a0d7836 */ /* 0x001fe40000000000 */
[----:B------:R-:W-:Y:S01]  /*1580*/  @P3 IMAD.MOV R13, RZ, RZ, R10 ;  /* 0x000000ffff0d3224 */ /* 0x000fe200078e020a */
[----:B------:R-:W-:Y:S02]  /*1590*/  PRMT R20, R20, 0x9910, RZ ;  /* 0x0000991014147816 */ /* 0x000fe400000000ff */
[----:B------:R-:W-:Y:S01]  /*15a0*/  ISETP.NE.AND P3, PT, R8, 0x1, PT ;  /* 0x000000010800780c */ /* 0x000fe20003f65270 */
[----:B------:R-:W-:-:S02]  /*15b0*/  VIADD R10, R13, 0x1 ;  /* 0x000000010d0a7836 */ /* 0x000fc40000000000 */
[----:B------:R-:W-:Y:S02]  /*15c0*/  IMAD.MOV.U32 R8, RZ, RZ, R20 ;  /* 0x000000ffff087224 */ /* 0x000fe400078e0014 */
[----:B------:R-:W-:Y:S01]  /*15d0*/  @P2 IMAD.MOV R10, RZ, RZ, R13 ;  /* 0x000000ffff0a2224 */ /* 0x000fe200078e020d */
[----:B------:R-:W-:Y:S02]  /*15e0*/  PRMT R18, R18, 0x9910, RZ ;  /* 0x0000991012127816 */ /* 0x000fe400000000ff */
[----:B------:R-:W-:Y:S02]  /*15f0*/  ISETP.NE.AND P4, PT, R8, 0x1, PT ;  /* 0x000000010800780c */ /* 0x000fe40003f85270 */
[----:B------:R-:W-:Y:S02]  /*1600*/  PRMT R8, R16, 0x9910, RZ ;  /* 0x0000991010087816 */ /* 0x000fe400000000ff */
[----:B------:R-:W-:Y:S01]  /*1610*/  IADD3 R13, PT, PT, R10, 0x1, RZ ;  /* 0x000000010a0d7810 */ /* 0x000fe20007ffe0ff */
[----:B------:R-:W-:Y:S01]  /*1620*/  @P3 IMAD.MOV R13, RZ, RZ, R10 ;  /* 0x000000ffff0d3224 */ /* 0x000fe200078e020a */
[----:B------:R-:W-:Y:S01]  /*1630*/  ISETP.NE.AND P2, PT, R8, 0x1, PT ;  /* 0x000000010800780c */ /* 0x000fe20003f45270 */
[----:B------:R-:W-:-:S02]  /*1640*/  IMAD.MOV.U32 R8, RZ, RZ, R18 ;  /* 0x000000ffff087224 */ /* 0x000fc400078e0012 */
[----:B------:R-:W-:-:S03]  /*1650*/  VIADD R10, R13, 0x1 ;  /* 0x000000010d0a7836 */ /* 0x000fc60000000000 */
[----:B------:R-:W-:Y:S01]  /*1660*/  ISETP.NE.AND P3, PT, R8, 0x1, PT ;  /* 0x000000010800780c */ /* 0x000fe20003f65270 */
[----:B------:R-:W-:Y:S01]  /*1670*/  @P4 IMAD.MOV R10, RZ, RZ, R13 ;  /* 0x000000ffff0a4224 */ /* 0x000fe200078e020d */
[----:B---3--:R-:W-:-:S03]  /*1680*/  PRMT R8, R12, 0x9910, RZ ;  /* 0x000099100c087816 */ /* 0x008fc600000000ff */
[----:B------:R-:W-:Y:S02]  /*1690*/  VIADD R12, R10, 0x1 ;  /* 0x000000010a0c7836 */ /* 0x000fe40000000000 */
[----:B------:R-:W-:Y:S01]  /*16a0*/  @P2 IMAD.MOV R12, RZ, RZ, R10 ;  /* 0x000000ffff0c2224 */ /* 0x000fe200078e020a */
[----:B------:R-:W-:-:S03]  /*16b0*/  ISETP.NE.AND P2, PT, R8, 0x1, PT ;  /* 0x000000010800780c */ /* 0x000fc60003f45270 */
[C---:B------:R-:W-:Y:S02]  /*16c0*/  VIADD R8, R12.reuse, 0x1 ;  /* 0x000000010c087836 */ /* 0x040fe40000000000 */
[----:B------:R-:W-:-:S05]  /*16d0*/  @P3 IADD3 R8, PT, PT, R12, RZ, RZ ;  /* 0x000000ff0c083210 */ /* 0x000fca0007ffe0ff */
[----:B------:R-:W-:-:S03]  /*16e0*/  VIADD R22, R8, 0x1 ;  /* 0x0000000108167836 */ /* 0x000fc60000000000 */
[----:B------:R-:W-:-:S07]  /*16f0*/  @P2 IMAD.MOV R22, RZ, RZ, R8 ;  /* 0x000000ffff162224 */ /* 0x000fce00078e0208 */
.L_x_11:
[----:B------:R-:W-:Y:S05]  /*1700*/  BSYNC.RECONVERGENT B0 ;  /* 0x0000000000007941 */ /* 0x000fea0003800200 */
.L_x_10:
[----:B------:R-:W-:Y:S04]  /*1710*/  BSSY.RECONVERGENT B0, `(.L_x_12) ;  /* 0x0000032000007945 */ /* 0x000fe80003800200 */
[----:B------:R-:W-:Y:S05]  /*1720*/  @P5 BRA `(.L_x_13) ;  /* 0x0000000000c05947 */ /* 0x000fea0003800000 */
[----:B------:R-:W-:Y:S01]  /*1730*/  IMAD R19, R11, R0, RZ ;  /* 0x000000000b137224 */ /* 0x000fe200078e02ff */
[----:B------:R-:W2:Y:S03]  /*1740*/  LDG.E.U16 R8, desc[UR4][R2.64+-0x2] ;  /* 0xfffffe0402087981 */ /* 0x000ea6000c1e1500 */
[C---:B------:R-:W-:Y:S01]  /*1750*/  IMAD.WIDE R24, R19.reuse, 0x2, R2 ;  /* 0x0000000213187825 */ /* 0x040fe200078e0202 */
[----:B------:R0:W3:Y:S03]  /*1760*/  LDG.E.U16 R10, desc[UR4][R2.64] ;  /* 0x00000004020a7981 */ /* 0x0000e6000c1e1500 */
[----:B------:R-:W-:Y:S02]  /*1770*/  IMAD.IADD R21, R19, 0x1, -R0 ;  /* 0x0000000113157824 */ /* 0x000fe400078e0a00 */
[----:B------:R-:W4:Y:S02]  /*1780*/  LDG.E.U16 R24, desc[UR4][R24.64+-0x2] ;  /* 0xfffffe0418187981 */ /* 0x000f24000c1e1500 */
[----:B------:R-:W-:-:S05]  /*1790*/  IMAD.WIDE R26, R21, 0x2, R2 ;  /* 0x00000002151a7825 */ /* 0x000fca00078e0202 */
[----:B------:R-:W0:Y:S04]  /*17a0*/  LDG.E.U16 R14, desc[UR4][R26.64+-0x2] ;  /* 0xfffffe041a0e7981 */ /* 0x000e28000c1e1500 */
[----:B------:R-:W5:Y:S01]  /*17b0*/  LDG.E.U16 R15, desc[UR4][R26.64] ;  /* 0x000000041a0f7981 */ /* 0x000f62000c1e1500 */
[----:B------:R-:W1:Y:S01]  /*17c0*/  LDC.64 R12, c[0x0][0x380] ;  /* 0x0000e000ff0c7b82 */ /* 0x000e620000000a00 */
[----:B------:R-:W-:-:S04]  /*17d0*/  IMAD.WIDE R18, R19, 0x2, R4 ;  /* 0x0000000213127825 */ /* 0x000fc800078e0204 */
[----:B------:R-:W-:Y:S01]  /*17e0*/  IMAD.WIDE R20, R21, 0x2, R4 ;  /* 0x0000000215147825 */ /* 0x000fe200078e0204 */
[----:B------:R-:W3:Y:S04]  /*17f0*/  LDG.E.U16 R16, desc[UR4][R18.64] ;  /* 0x0000000412107981 */ /* 0x000ee8000c1e1500 */
[----:B------:R-:W3:Y:S04]  /*1800*/  LDG.E.U16 R17, desc[UR4][R20.64] ;  /* 0x0000000414117981 */ /* 0x000ee8000c1e1500 */
[----:B-1----:R-:W3:Y:S01]  /*1810*/  LDG.E.U16 R12, desc[UR4][R12.64] ;  /* 0x000000040c0c7981 */ /* 0x002ee2000c1e1500 */
[----:B----4-:R-:W-:-:S04]  /*1820*/  PRMT R23, R24, 0x9910, RZ ;  /* 0x0000991018177816 */ /* 0x010fc800000000ff */
[----:B------:R-:W-:Y:S02]  /*1830*/  ISETP.NE.AND P2, PT, R23, 0x1, PT ;  /* 0x000000011700780c */ /* 0x000fe40003f45270 */
[----:B0-----:R-:W-:-:S04]  /*1840*/  PRMT R2, R14, 0x9910, RZ ;  /* 0x000099100e027816 */ /* 0x001fc800000000ff */
[----:B------:R-:W-:Y:S02]  /*1850*/  ISETP.NE.AND P3, PT, R2, 0x1, PT ;  /* 0x000000010200780c */ /* 0x000fe40003f65270 */
[----:B-----5:R-:W-:Y:S01]  /*1860*/  PRMT R3, R15, 0x9910, RZ ;  /* 0x000099100f037816 */ /* 0x020fe200000000ff */
[----:B------:R-:W-:-:S04]  /*1870*/  VIADD R2, R22, 0x1 ;  /* 0x0000000116027836 */ /* 0x000fc80000000000 */
[----:B------:R-:W-:Y:S01]  /*1880*/  @P2 IMAD.MOV R2, RZ, RZ, R22 ;  /* 0x000000ffff022224 */ /* 0x000fe200078e0216 */
[----:B------:R-:W-:Y:S02]  /*1890*/  ISETP.NE.AND P2, PT, R3, 0x1, PT ;  /* 0x000000010300780c */ /* 0x000fe40003f45270 */
[----:B--2---:R-:W-:Y:S01]  /*18a0*/  PRMT R3, R8, 0x9910, RZ ;  /* 0x0000991008037816 */ /* 0x004fe200000000ff */
[----:B------:R-:W-:Y:S02]  /*18b0*/  VIADD R8, R2, 0x1 ;  /* 0x0000000102087836 */ /* 0x000fe40000000000 */
[----:B------:R-:W-:Y:S01]  /*18c0*/  @P3 IMAD.MOV R8, RZ, RZ, R2 ;  /* 0x000000ffff083224 */ /* 0x000fe200078e0202 */
[----:B------:R-:W-:Y:S02]  /*18d0*/  ISETP.NE.AND P3, PT, R3, 0x1, PT ;  /* 0x000000010300780c */ /* 0x000fe40003f65270 */
[----:B---3--:R-:W-:Y:S02]  /*18e0*/  PRMT R2, R10, 0x9910, RZ ;  /* 0x000099100a027816 */ /* 0x008fe400000000ff */
[----:B------:R-:W-:-:S02]  /*18f0*/  IADD3 R3, PT, PT, R8, 0x1, RZ ;  /* 0x0000000108037810 */ /* 0x000fc40007ffe0ff */
[----:B------:R-:W-:Y:S02]  /*1900*/  ISETP.NE.AND P4, PT, R2, 0x1, PT ;  /* 0x000000010200780c */ /* 0x000fe40003f85270 */
[----:B------:R-:W-:Y:S01]  /*1910*/  PRMT R2, R16, 0x9910, RZ ;  /* 0x0000991010027816 */ /* 0x000fe200000000ff */
[----:B------:R-:W-:Y:S01]  /*1920*/  @P2 IMAD.MOV R3, RZ, RZ, R8 ;  /* 0x000000ffff032224 */ /* 0x000fe200078e0208 */
[----:B------:R-:W-:Y:S02]  /*1930*/  PRMT R17, R17, 0x9910, RZ ;  /* 0x0000991011117816 */ /* 0x000fe400000000ff */
[----:B------:R-:W-:Y:S01]  /*1940*/  ISETP.NE.AND P2, PT, R2, 0x1, PT ;  /* 0x000000010200780c */ /* 0x000fe20003f45270 */
[----:B------:R-:W-:Y:S02]  /*1950*/  VIADD R8, R3, 0x1 ;  /* 0x0000000103087836 */ /* 0x000fe40000000000 */
[----:B------:R-:W-:Y:S02]  /*1960*/  @P3 IMAD.MOV R8, RZ, RZ, R3 ;  /* 0x000000ffff083224 */ /* 0x000fe400078e0203 */
[----:B------:R-:W-:-:S02]  /*1970*/  IMAD.MOV.U32 R2, RZ, RZ, R17 ;  /* 0x000000ffff027224 */ /* 0x000fc400078e0011 */
[----:B------:R-:W-:Y:S02]  /*1980*/  VIADD R3, R8, 0x1 ;  /* 0x0000000108037836 */ /* 0x000fe40000000000 */
[----:B------:R-:W-:Y:S01]  /*1990*/  @P4 IMAD.MOV R3, RZ, RZ, R8 ;  /* 0x000000ffff034224 */ /* 0x000fe200078e0208 */
[----:B------:R-:W-:Y:S02]  /*19a0*/  ISETP.NE.AND P3, PT, R2, 0x1, PT ;  /* 0x000000010200780c */ /* 0x000fe40003f65270 */
[----:B------:R-:W-:Y:S01]  /*19b0*/  PRMT R2, R12, 0x9910, RZ ;  /* 0x000099100c027816 */ /* 0x000fe200000000ff */
[C---:B------:R-:W-:Y:S01]  /*19c0*/  VIADD R8, R3.reuse, 0x1 ;  /* 0x0000000103087836 */ /* 0x040fe20000000000 */
[----:B------:R-:W-:Y:S02]  /*19d0*/  @P2 IADD3 R8, PT, PT, R3, RZ, RZ ;  /* 0x000000ff03082210 */ /* 0x000fe40007ffe0ff */
[----:B------:R-:W-:-:S03]  /*19e0*/  ISETP.NE.AND P2, PT, R2, 0x1, PT ;  /* 0x000000010200780c */ /* 0x000fc60003f45270 */
[----:B------:R-:W-:-:S04]  /*19f0*/  VIADD R2, R8, 0x1 ;  /* 0x0000000108027836 */ /* 0x000fc80000000000 */
[----:B------:R-:W-:-:S04]  /*1a00*/  @P3 IMAD.MOV R2, RZ, RZ, R8 ;  /* 0x000000ffff023224 */ /* 0x000fc800078e0208 */
[----:B------:R-:W-:Y:S02]  /*1a10*/  VIADD R22, R2, 0x1 ;  /* 0x0000000102167836 */ /* 0x000fe40000000000 */
[----:B------:R-:W-:-:S07]  /*1a20*/  @P2 IMAD.MOV R22, RZ, RZ, R2 ;  /* 0x000000ffff162224 */ /* 0x000fce00078e0202 */
.L_x_13:
[----:B------:R-:W-:Y:S05]  /*1a30*/  BSYNC.RECONVERGENT B0 ;  /* 0x0000000000007941 */ /* 0x000fea0003800200 */
.L_x_12:
[----:B------:R-:W-:Y:S04]  /*1a40*/  BSSY.RECONVERGENT B0, `(.L_x_14) ;  /* 0x0000036000007945 */ /* 0x000fe80003800200 */
[----:B------:R-:W-:Y:S05]  /*1a50*/  @P0 BRA `(.L_x_15) ;  /* 0x0000000000d00947 */ /* 0x000fea0003800000 */
[----:B------:R-:W0:Y:S01]  /*1a60*/  LDCU.64 UR6, c[0x0][0x380] ;  /* 0x00007000ff0677ac */ /* 0x000e220008000a00 */
[----:B------:R-:W-:Y:S02]  /*1a70*/  IMAD R17, R11, R0, RZ ;  /* 0x000000000b117224 */ /* 0x000fe400078e02ff */
[----:B------:R-:W-:-:S04]  /*1a80*/  IMAD.WIDE R2, R0, 0x2, RZ ;  /* 0x0000000200027825 */ /* 0x000fc800078e02ff */
[----:B------:R-:W-:Y:S02]  /*1a90*/  IMAD.WIDE.U32 R16, R17, 0x2, R4 ;  /* 0x0000000211107825 */ /* 0x000fe400078e0004 */
[----:B------:R-:W2:Y:S03]  /*1aa0*/  LDC.64 R4, c[0x0][0x380] ;  /* 0x0000e000ff047b82 */ /* 0x000ea60000000a00 */
[----:B------:R-:W3:Y:S01]  /*1ab0*/  LDG.E.U16 R21, desc[UR4][R16.64+0x2] ;  /* 0x0000020410157981 */ /* 0x000ee2000c1e1500 */
[----:B0-----:R-:W-:-:S04]  /*1ac0*/  IADD3 R10, P0, PT, -R2, UR6, RZ ;  /* 0x00000006020a7c10 */ /* 0x001fc8000ff1e1ff */
[----:B------:R-:W-:-:S05]  /*1ad0*/  IADD3.X R11, PT, PT, ~R3, UR7, RZ, P0, !PT ;  /* 0x00000007030b7c10 */ /* 0x000fca00087fe5ff */
[----:B------:R-:W4:Y:S04]  /*1ae0*/  LDG.E.U16 R18, desc[UR4][R10.64+0x2] ;  /* 0x000002040a127981 */ /* 0x000f28000c1e1500 */
[----:B------:R3:W5:Y:S04]  /*1af0*/  LDG.E.U16 R19, desc[UR4][R10.64] ;  /* 0x000000040a137981 */ /* 0x000768000c1e1500 */
[----:B--2---:R-:W2:Y:S01]  /*1b00*/  LDG.E.U16 R20, desc[UR4][R4.64+0x2] ;  /* 0x0000020404147981 */ /* 0x004ea2000c1e1500 */
[----:B------:R-:W-:-:S03]  /*1b10*/  IADD3 R12, P0, PT, R16, R2, RZ ;  /* 0x00000002100c7210 */ /* 0x000fc60007f1e0ff */
[----:B------:R-:W2:Y:S02]  /*1b20*/  LDG.E.U16 R0, desc[UR4][R4.64] ;  /* 0x0000000404007981 */ /* 0x000ea4000c1e1500 */
[----:B------:R-:W-:Y:S01]  /*1b30*/  IMAD.X R13, R17, 0x1, R3, P0 ;  /* 0x00000001110d7824 */ /* 0x000fe200000e0603 */
[----:B------:R-:W-:Y:S02]  /*1b40*/  IADD3 R14, P0, PT, R2, UR6, RZ ;  /* 0x00000006020e7c10 */ /* 0x000fe4000ff1e0ff */
[----:B------:R5:W2:Y:S04]  /*1b50*/  LDG.E.U16 R2, desc[UR4][R4.64+-0x2] ;  /* 0xfffffe0404027981 */ /* 0x000aa8000c1e1500 */
[----:B------:R-:W2:Y:S01]  /*1b60*/  LDG.E.U16 R8, desc[UR4][R12.64+-0x2] ;  /* 0xfffffe040c087981 */ /* 0x000ea2000c1e1500 */
[----:B------:R-:W-:-:S05]  /*1b70*/  IADD3.X R15, PT, PT, R3, UR7, RZ, P0, !PT ;  /* 0x00000007030f7c10 */ /* 0x000fca00087fe4ff */
[----:B------:R-:W2:Y:S01]  /*1b80*/  LDG.E.U16 R3, desc[UR4][R14.64+-0x2] ;  /* 0xfffffe040e037981 */ /* 0x000ea2000c1e1500 */
[----:B---3--:R-:W-:-:S04]  /*1b90*/  PRMT R10, R21, 0x9910, RZ ;  /* 0x00009910150a7816 */ /* 0x008fc800000000ff */
[----:B------:R-:W-:Y:S02]  /*1ba0*/  ISETP.NE.AND P2, PT, R10, 0x1, PT ;  /* 0x000000010a00780c */ /* 0x000fe40003f45270 */
[----:B----4-:R-:W-:-:S04]  /*1bb0*/  PRMT R10, R18, 0x9910, RZ ;  /* 0x00009910120a7816 */ /* 0x010fc800000000ff */
[----:B------:R-:W-:Y:S02]  /*1bc0*/  ISETP.NE.AND P0, PT, R10, 0x1, PT ;  /* 0x000000010a00780c */ /* 0x000fe40003f05270 */
[----:B-----5:R-:W-:Y:S01]  /*1bd0*/  PRMT R4, R19, 0x9910, RZ ;  /* 0x0000991013047816 */ /* 0x020fe200000000ff */
[----:B------:R-:W-:-:S04]  /*1be0*/  VIADD R10, R22, 0x1 ;  /* 0x00000001160a7836 */ /* 0x000fc80000000000 */
[----:B------:R-:W-:Y:S01]  /*1bf0*/  @P2 IMAD.MOV R10, RZ, RZ, R22 ;  /* 0x000000ffff0a2224 */ /* 0x000fe200078e0216 */
[----:B------:R-:W-:Y:S02]  /*1c00*/  ISETP.NE.AND P2, PT, R4, 0x1, PT ;  /* 0x000000010400780c */ /* 0x000fe40003f45270 */
[----:B--2---:R-:W-:Y:S02]  /*1c10*/  PRMT R4, R20, 0x9910, RZ ;  /* 0x0000991014047816 */ /* 0x004fe400000000ff */
[----:B------:R-:W-:Y:S01]  /*1c20*/  IADD3 R5, PT, PT, R10, 0x1, RZ ;  /* 0x000000010a057810 */ /* 0x000fe20007ffe0ff */
[----:B------:R-:W-:Y:S01]  /*1c30*/  @P0 IMAD.MOV R5, RZ, RZ, R10 ;  /* 0x000000ffff050224 */ /* 0x000fe200078e020a */
[----:B------:R-:W-:Y:S02]  /*1c40*/  ISETP.NE.AND P0, PT, R4, 0x1, PT ;  /* 0x000000010400780c */ /* 0x000fe40003f05270 */
[----:B------:R-:W-:Y:S01]  /*1c50*/  PRMT R0, R0, 0x9910, RZ ;  /* 0x0000991000007816 */ /* 0x000fe200000000ff */
[----:B------:R-:W-:-:S04]  /*1c60*/  VIADD R4, R5, 0x1 ;  /* 0x0000000105047836 */ /* 0x000fc80000000000 */
        /* <DEDUP_REMOVED lines=8> */
[C---:B------:R-:W-:Y:S02]  /*1cf0*/  VIADD R4, R5.reuse, 0x1 ;  /* 0x0000000105047836 */ /* 0x040fe40000000000 */
[----:B------:R-:W-:Y:S02]  /*1d00*/  @P2 IADD3 R4, PT, PT, R5, RZ, RZ ;  /* 0x000000ff05042210 */ /* 0x000fe40007ffe0ff */
        /* <DEDUP_REMOVED lines=9> */
.L_x_15:
[----:B------:R-:W-:Y:S05]  /*1da0*/  BSYNC.RECONVERGENT B0 ;  /* 0x0000000000007941 */ /* 0x000fea0003800200 */
.L_x_14:
[C---:B------:R-:W-:Y:S01]  /*1db0*/  LOP3.LUT R0, R22.reuse, 0xfffffffe, RZ, 0xc0, !PT ;  /* 0xfffffffe16007812 */ /* 0x040fe200078ec0ff */
[----:B-1----:R-:W-:Y:S01]  /*1dc0*/  IMAD.WIDE.U32 R6, R9, 0x2, R6 ;  /* 0x0000000209067825 */ /* 0x002fe200078e0006 */
[----:B------:R-:W-:Y:S02]  /*1dd0*/  ISETP.NE.AND P2, PT, R22, 0x3, PT ;  /* 0x000000031600780c */ /* 0x000fe40003f45270 */
[----:B------:R-:W-:Y:S02]  /*1de0*/  ISETP.NE.AND P0, PT, R0, 0x2, PT ;  /* 0x000000020000780c */ /* 0x000fe40003f05270 */
[----:B------:R-:W-:Y:S02]  /*1df0*/  SEL R0, RZ, 0xffffffff, P2 ;  /* 0xffffffffff007807 */ /* 0x000fe40001000000 */
[----:B------:R-:W-:-:S04]  /*1e00*/  @!P1 SEL R0, RZ, 0xffffffff, P0 ;  /* 0xffffffffff009807 */ /* 0x000fc80000000000 */
[----:B------:R-:W-:-:S05]  /*1e10*/  LOP3.LUT R3, R0, 0x1, RZ, 0xc0, !PT ;  /* 0x0000000100037812 */ /* 0x000fca00078ec0ff */
[----:B------:R-:W-:Y:S01]  /*1e20*/  STG.E.U16 desc[UR4][R6.64], R3 ;  /* 0x0000000306007986 */ /* 0x000fe2000c101504 */
[----:B------:R-:W-:Y:S05]  /*1e30*/  EXIT ;  /* 0x000000000000794d */ /* 0x000fea0003800000 */
.L_x_16:
[----:B------:R-:W-:-:S00]  /*1e40*/  BRA `(.L_x_16) ;  /* 0xfffffffc00fc7947 */ /* 0x000fc0000383ffff */
[----:B------:R-:W-:-:S00]  /*1e50*/  NOP ;  /* 0x0000000000007918 */ /* 0x000fc00000000000 */
        /* <DEDUP_REMOVED lines=10> */
.L_x_17:


//--------------------- .nv.shared.reserved.0     --------------------------
	.section	.nv.shared.reserved.0,"aw",@nobits
	.weak		__nv_reservedSMEM_offset_0_alias
	.size		__nv_reservedSMEM_offset_0_alias, 0, 64
	.other		__nv_reservedSMEM_offset_0_alias,@"STO_CUDA_RESERVED_SHARED STV_DEFAULT"
__nv_reservedSMEM_offset_0_alias:
	.zero		0
	.zero		64


//--------------------- .nv.constant0.handle      --------------------------
	.section	.nv.constant0.handle,"a",@progbits
	.sectionflags	@""
	.align	4
.nv.constant0.handle:
	.zero		924


//--------------------- SYMBOLS --------------------------

	.type		.nv.reservedSmem.offset0,@object
	.size		.nv.reservedSmem.offset0,0x4
